	.target	sm_90a

	.elftype	@"ET_EXEC"


//--------------------- .note.nv.tkinfo           --------------------------
	.section	.note.nv.tkinfo,"",@"SHT_NOTE"
	.sectionflags	@"SHF_NOTE_NV_TKINFO"
	.tkinfo
        /*0018*/ 	.word	0x00000002
        /*0030*/ 	.string	""
        /*0030*/ 	.string	"ptxas"
        /*0030*/ 	.string	"Cuda compilation tools, release 13.0, V13.0.88"
        /*0030*/ 	.string	"Build cuda_13.0.r13.0/compiler.36424714_0"
        /*0030*/ 	.string	"-arch sm_90a -m 64 "



//--------------------- .note.nv.cuinfo           --------------------------
	.section	.note.nv.cuinfo,"",@"SHT_NOTE"
	.sectionflags	@"SHF_NOTE_NV_CUINFO"
        /*0018*/ 	.short	0x0002
        /*001a*/ 	.short	0x005a
        /*001c*/ 	.short	0x0082
	.zero		2


//--------------------- .nv.info                  --------------------------
	.section	.nv.info,"",@"SHT_CUDA_INFO"
	.align	4


	//----- nvinfo : EIATTR_REGCOUNT
	.align		4
        /*0000*/ 	.byte	0x04, 0x2f
        /*0002*/ 	.short	(.L_12 - .L_11)
	.align		4
.L_11:
        /*0004*/ 	.word	index@(_ZN7cutlass13device_kernelINS_4conv6kernel13ConvUniversalINS1_16ConvProblemShapeILNS1_8OperatorE0ELi3EEENS1_10collective14CollectiveConvINS1_46MainloopSm90TmaGmmaWarpSpecializedImplicitGemmILS5_0ELi9ELi3EN4cute5tupleIJNSA_1CILi1EEESD_SD_EEENS1_36KernelImplicitTmaWarpSpecializedSm90ELi1EEENSB_IJNSC_ILi256EEENSC_ILi128EEENSB_IJNSC_ILi32EEEEEEEEENS_10bfloat16_tESM_NSA_8TiledMMAINSA_8MMA_AtomIJNSA_4SM904GMMA28MMA_64x128x16_F32BF16BF16_SSILNSQ_5MajorE0ELSS_0ELNSQ_7ScaleInE1ELST_1EEEEEENSA_6LayoutISE_NSB_IJNSC_ILi0EEESX_SX_EEEEENSB_IJNSA_10UnderscoreES10_S10_EEEEENS7_6detail26Sm90ImplicitGemmTileTraitsINSA_20SM90_TMA_LOAD_IM2COLENSA_14ComposedLayoutINSA_7SwizzleILi2ELi4ELi3EEENSA_18smem_ptr_flag_bitsILi16EEENSW_INSB_IJNSB_IJNSC_ILi8EEESJ_EEENSB_IJSJ_SD_EEENSB_IJSD_NSC_ILi9EEEEEEEEENSB_IJNSB_IJSJ_SH_EEENSB_IJSD_SX_EEENSB_IJSX_NSC_ILi8192EEEEEEEEEEEEEvEENS14_INSA_13SM90_TMA_LOADENS16_IS18_S1A_NSW_INSB_IJNSB_IJS1B_NSC_ILi16EEEEEES1D_S1F_EEENSB_IJS1H_S1I_NSB_IJSX_NSC_ILi4096EEEEEEEEEEEEEvEEEENS_8epilogue10collective6detail29Sm90TmaWarpSpecializedAdapterINS21_15DefaultEpilogueISM_NSB_IJNSB_IJllllEEESD_SX_EEES26_NS20_6thread17LinearCombinationISM_Li1EffLNS27_9ScaleType4KindE0ELNS_15FloatRoundStyleE2ESM_EENS_4gemm15EpilogueDefaultEEEEEvvEEEEvNT_6ParamsE)
        /*0008*/ 	.word	0x000000ff


	//----- nvinfo : EIATTR_FRAME_SIZE
	.align		4
.L_12:
        /*000c*/ 	.byte	0x04, 0x11
        /*000e*/ 	.short	(.L_14 - .L_13)
	.align		4
.L_13:
        /*0010*/ 	.word	index@(_ZN7cutlass13device_kernelINS_4conv6kernel13ConvUniversalINS1_16ConvProblemShapeILNS1_8OperatorE0ELi3EEENS1_10collective14CollectiveConvINS1_46MainloopSm90TmaGmmaWarpSpecializedImplicitGemmILS5_0ELi9ELi3EN4cute5tupleIJNSA_1CILi1EEESD_SD_EEENS1_36KernelImplicitTmaWarpSpecializedSm90ELi1EEENSB_IJNSC_ILi256EEENSC_ILi128EEENSB_IJNSC_ILi32EEEEEEEEENS_10bfloat16_tESM_NSA_8TiledMMAINSA_8MMA_AtomIJNSA_4SM904GMMA28MMA_64x128x16_F32BF16BF16_SSILNSQ_5MajorE0ELSS_0ELNSQ_7ScaleInE1ELST_1EEEEEENSA_6LayoutISE_NSB_IJNSC_ILi0EEESX_SX_EEEEENSB_IJNSA_10UnderscoreES10_S10_EEEEENS7_6detail26Sm90ImplicitGemmTileTraitsINSA_20SM90_TMA_LOAD_IM2COLENSA_14ComposedLayoutINSA_7SwizzleILi2ELi4ELi3EEENSA_18smem_ptr_flag_bitsILi16EEENSW_INSB_IJNSB_IJNSC_ILi8EEESJ_EEENSB_IJSJ_SD_EEENSB_IJSD_NSC_ILi9EEEEEEEEENSB_IJNSB_IJSJ_SH_EEENSB_IJSD_SX_EEENSB_IJSX_NSC_ILi8192EEEEEEEEEEEEEvEENS14_INSA_13SM90_TMA_LOADENS16_IS18_S1A_NSW_INSB_IJNSB_IJS1B_NSC_ILi16EEEEEES1D_S1F_EEENSB_IJS1H_S1I_NSB_IJSX_NSC_ILi4096EEEEEEEEEEEEEvEEEENS_8epilogue10collective6detail29Sm90TmaWarpSpecializedAdapterINS21_15DefaultEpilogueISM_NSB_IJNSB_IJllllEEESD_SX_EEES26_NS20_6thread17LinearCombinationISM_Li1EffLNS27_9ScaleType4KindE0ELNS_15FloatRoundStyleE2ESM_EENS_4gemm15EpilogueDefaultEEEEEvvEEEEvNT_6ParamsE)
        /*0014*/ 	.word	0x00000270


	//----- nvinfo : EIATTR_MIN_STACK_SIZE
	.align		4
.L_14:
        /*0018*/ 	.byte	0x04, 0x12
        /*001a*/ 	.short	(.L_16 - .L_15)
	.align		4
.L_15:
        /*001c*/ 	.word	index@(_ZN7cutlass13device_kernelINS_4conv6kernel13ConvUniversalINS1_16ConvProblemShapeILNS1_8OperatorE0ELi3EEENS1_10collective14CollectiveConvINS1_46MainloopSm90TmaGmmaWarpSpecializedImplicitGemmILS5_0ELi9ELi3EN4cute5tupleIJNSA_1CILi1EEESD_SD_EEENS1_36KernelImplicitTmaWarpSpecializedSm90ELi1EEENSB_IJNSC_ILi256EEENSC_ILi128EEENSB_IJNSC_ILi32EEEEEEEEENS_10bfloat16_tESM_NSA_8TiledMMAINSA_8MMA_AtomIJNSA_4SM904GMMA28MMA_64x128x16_F32BF16BF16_SSILNSQ_5MajorE0ELSS_0ELNSQ_7ScaleInE1ELST_1EEEEEENSA_6LayoutISE_NSB_IJNSC_ILi0EEESX_SX_EEEEENSB_IJNSA_10UnderscoreES10_S10_EEEEENS7_6detail26Sm90ImplicitGemmTileTraitsINSA_20SM90_TMA_LOAD_IM2COLENSA_14ComposedLayoutINSA_7SwizzleILi2ELi4ELi3EEENSA_18smem_ptr_flag_bitsILi16EEENSW_INSB_IJNSB_IJNSC_ILi8EEESJ_EEENSB_IJSJ_SD_EEENSB_IJSD_NSC_ILi9EEEEEEEEENSB_IJNSB_IJSJ_SH_EEENSB_IJSD_SX_EEENSB_IJSX_NSC_ILi8192EEEEEEEEEEEEEvEENS14_INSA_13SM90_TMA_LOADENS16_IS18_S1A_NSW_INSB_IJNSB_IJS1B_NSC_ILi16EEEEEES1D_S1F_EEENSB_IJS1H_S1I_NSB_IJSX_NSC_ILi4096EEEEEEEEEEEEEvEEEENS_8epilogue10collective6detail29Sm90TmaWarpSpecializedAdapterINS21_15DefaultEpilogueISM_NSB_IJNSB_IJllllEEESD_SX_EEES26_NS20_6thread17LinearCombinationISM_Li1EffLNS27_9ScaleType4KindE0ELNS_15FloatRoundStyleE2ESM_EENS_4gemm15EpilogueDefaultEEEEEvvEEEEvNT_6ParamsE)
        /*0020*/ 	.word	0x00000270
.L_16:


//--------------------- .nv.compat                --------------------------
	.section	.nv.compat,"",@"SHT_CUDA_COMPAT_INFO"
	.align	4
        /*0000*/ 	.byte	0x02, 0x09, 0x01, 0x00, 0x02, 0x02, 0x04, 0x00, 0x02, 0x05, 0x05, 0x00, 0x03, 0x07, 0x01, 0x01
        /*0010*/ 	.byte	0x02, 0x03, 0x01, 0x00, 0x02, 0x06, 0x01, 0x00, 0x04, 0x0b, 0x08, 0x00, 0x00, 0x00, 0x00, 0x00
        /*0020*/ 	.byte	0x00, 0x00, 0x00, 0x00


//--------------------- .nv.info._ZN7cutlass13device_kernelINS_4conv6kernel13ConvUniversalINS1_16ConvProblemShapeILNS1_8OperatorE0ELi3EEENS1_10collective14CollectiveConvINS1_46MainloopSm90TmaGmmaWarpSpecializedImplicitGemmILS5_0ELi9ELi3EN4cute5tupleIJNSA_1CILi1EEESD_SD_EEENS1_36KernelImplicitTmaWarpSpecializedSm90ELi1EEENSB_IJNSC_ILi256EEENSC_ILi128EEENSB_IJNSC_ILi32EEEEEEEEENS_10bfloat16_tESM_NSA_8TiledMMAINSA_8MMA_AtomIJNSA_4SM904GMMA28MMA_64x128x16_F32BF16BF16_SSILNSQ_5MajorE0ELSS_0ELNSQ_7ScaleInE1ELST_1EEEEEENSA_6LayoutISE_NSB_IJNSC_ILi0EEESX_SX_EEEEENSB_IJNSA_10UnderscoreES10_S10_EEEEENS7_6detail26Sm90ImplicitGemmTileTraitsINSA_20SM90_TMA_LOAD_IM2COLENSA_14ComposedLayoutINSA_7SwizzleILi2ELi4ELi3EEENSA_18smem_ptr_flag_bitsILi16EEENSW_INSB_IJNSB_IJNSC_ILi8EEESJ_EEENSB_IJSJ_SD_EEENSB_IJSD_NSC_ILi9EEEEEEEEENSB_IJNSB_IJSJ_SH_EEENSB_IJSD_SX_EEENSB_IJSX_NSC_ILi8192EEEEEEEEEEEEEvEENS14_INSA_13SM90_TMA_LOADENS16_IS18_S1A_NSW_INSB_IJNSB_IJS1B_NSC_ILi16EEEEEES1D_S1F_EEENSB_IJS1H_S1I_NSB_IJSX_NSC_ILi4096EEEEEEEEEEEEEvEEEENS_8epilogue10collective6detail29Sm90TmaWarpSpecializedAdapterINS21_15DefaultEpilogueISM_NSB_IJNSB_IJllllEEESD_SX_EEES26_NS20_6thread17LinearCombinationISM_Li1EffLNS27_9ScaleType4KindE0ELNS_15FloatRoundStyleE2ESM_EENS_4gemm15EpilogueDefaultEEEEEvvEEEEvNT_6ParamsE --------------------------
	.section	.nv.info._ZN7cutlass13device_kernelINS_4conv6kernel13ConvUniversalINS1_16ConvProblemShapeILNS1_8OperatorE0ELi3EEENS1_10collective14CollectiveConvINS1_46MainloopSm90TmaGmmaWarpSpecializedImplicitGemmILS5_0ELi9ELi3EN4cute5tupleIJNSA_1CILi1EEESD_SD_EEENS1_36KernelImplicitTmaWarpSpecializedSm90ELi1EEENSB_IJNSC_ILi256EEENSC_ILi128EEENSB_IJNSC_ILi32EEEEEEEEENS_10bfloat16_tESM_NSA_8TiledMMAINSA_8MMA_AtomIJNSA_4SM904GMMA28MMA_64x128x16_F32BF16BF16_SSILNSQ_5MajorE0ELSS_0ELNSQ_7ScaleInE1ELST_1EEEEEENSA_6LayoutISE_NSB_IJNSC_ILi0EEESX_SX_EEEEENSB_IJNSA_10UnderscoreES10_S10_EEEEENS7_6detail26Sm90ImplicitGemmTileTraitsINSA_20SM90_TMA_LOAD_IM2COLENSA_14ComposedLayoutINSA_7SwizzleILi2ELi4ELi3EEENSA_18smem_ptr_flag_bitsILi16EEENSW_INSB_IJNSB_IJNSC_ILi8EEESJ_EEENSB_IJSJ_SD_EEENSB_IJSD_NSC_ILi9EEEEEEEEENSB_IJNSB_IJSJ_SH_EEENSB_IJSD_SX_EEENSB_IJSX_NSC_ILi8192EEEEEEEEEEEEEvEENS14_INSA_13SM90_TMA_LOADENS16_IS18_S1A_NSW_INSB_IJNSB_IJS1B_NSC_ILi16EEEEEES1D_S1F_EEENSB_IJS1H_S1I_NSB_IJSX_NSC_ILi4096EEEEEEEEEEEEEvEEEENS_8epilogue10collective6detail29Sm90TmaWarpSpecializedAdapterINS21_15DefaultEpilogueISM_NSB_IJNSB_IJllllEEESD_SX_EEES26_NS20_6thread17LinearCombinationISM_Li1EffLNS27_9ScaleType4KindE0ELNS_15FloatRoundStyleE2ESM_EENS_4gemm15EpilogueDefaultEEEEEvvEEEEvNT_6ParamsE,"",@"SHT_CUDA_INFO"
	.sectionflags	@""
	.align	4


	//----- nvinfo : EIATTR_CUDA_API_VERSION
	.align		4
        /*0000*/ 	.byte	0x04, 0x37
        /*0002*/ 	.short	(.L_18 - .L_17)
.L_17:
        /*0004*/ 	.word	0x00000082


	//----- nvinfo : EIATTR_KPARAM_INFO
	.align		4
.L_18:
        /*0008*/ 	.byte	0x04, 0x17
        /*000a*/ 	.short	(.L_20 - .L_19)
.L_19:
        /*000c*/ 	.word	0x00000000
        /*0010*/ 	.short	0x0000
        /*0012*/ 	.short	0x0070
        /*0014*/ 	.byte	0x00, 0xf0, 0x01, 0x10


	//----- nvinfo : EIATTR_SPARSE_MMA_MASK
	.align		4
.L_20:
        /*0018*/ 	.byte	0x03, 0x50
        /*001a*/ 	.short	0x0000


	//----- nvinfo : EIATTR_MAXREG_COUNT
	.align		4
        /*001c*/ 	.byte	0x03, 0x1b
        /*001e*/ 	.short	0x00ff


	//----- nvinfo : EIATTR_NUM_BARRIERS
	.align		4
        /*0020*/ 	.byte	0x02, 0x4c
        /*0022*/ 	.byte	0x01
	.zero		1


	//----- nvinfo : EIATTR_ANNOTATIONS
	.align		4
        /*0024*/ 	.byte	0x04, 0x55
        /*0026*/ 	.short	(.L_22 - .L_21)


	//   ....[0]....
.L_21:
        /*0028*/ 	.word	0x00000001
        /*002c*/ 	.byte	0x50, 0x08, 0x00, 0x00, 0x01, 0x00, 0x00, 0x00, 0x90, 0x08, 0x00, 0x00, 0x01, 0x00, 0x00, 0x00
        /* <DEDUP_REMOVED lines=208> */
        /*0d3c*/ 	.byte	0x10, 0xfb, 0x00, 0x00


	//----- nvinfo : EIATTR_MERCURY_ISA_VERSION
	.align		4
.L_22:
        /*0d40*/ 	.byte	0x03, 0x5f
        /*0d42*/ 	.short	0x0101


	//----- nvinfo : EIATTR_COOP_GROUP_MASK_REGIDS
	.align		4
        /*0d44*/ 	.byte	0x04, 0x29
        /*0d46*/ 	.short	(.L_24 - .L_23)


	//   ....[0]....
.L_23:
        /*0d48*/ 	.word	0xffffffff


	//   ....[1]....
        /*0d4c*/ 	.word	0xffffffff


	//   ....[2]....
        /*0d50*/ 	.word	0xffffffff


	//----- nvinfo : EIATTR_COOP_GROUP_INSTR_OFFSETS
	.align		4
.L_24:
        /*0d54*/ 	.byte	0x04, 0x28
        /*0d56*/ 	.short	(.L_26 - .L_25)


	//   ....[0]....
.L_25:
        /*0d58*/ 	.word	0x00000060


	//   ....[1]....
        /*0d5c*/ 	.word	0x00000090


	//   ....[2]....
        /*0d60*/ 	.word	0x00000190


	//----- nvinfo : EIATTR_MBARRIER_INSTR_OFFSETS
	.align		4
.L_26:
        /*0d64*/ 	.byte	0x04, 0x39
        /*0d66*/ 	.short	(.L_28 - .L_27)


	//   ....[0]....
.L_27:
        /*0d68*/ 	.word	0x00000300
        /*0d6c*/ 	.word	0x000000ff
        /*0d70*/ 	.word	0x00036000
        /*0d74*/ 	.short	0x0100
        /*0d76*/ 	.byte	0x0a
	.zero		1


	//   ....[1]....
        /*0d78*/ 	.word	0x00000310
        /*0d7c*/ 	.word	0x000000ff
        /*0d80*/ 	.word	0x00036048
        /*0d84*/ 	.short	0x0100
        /*0d86*/ 	.byte	0x0a
	.zero		1


	//   ....[2]....
        /*0d88*/ 	.word	0x00000320
        /*0d8c*/ 	.word	0x000000ff
        /*0d90*/ 	.word	0x00036008
        /*0d94*/ 	.short	0x0100
        /*0d96*/ 	.byte	0x0a
	.zero		1


	//   ....[3]....
        /*0d98*/ 	.word	0x00000330
        /*0d9c*/ 	.word	0x000000ff
        /*0da0*/ 	.word	0x00036050
        /*0da4*/ 	.short	0x0100
        /*0da6*/ 	.byte	0x0a
	.zero		1


	//   ....[4]....
        /*0da8*/ 	.word	0x00000340
        /*0dac*/ 	.word	0x000000ff
        /*0db0*/ 	.word	0x00036010
        /*0db4*/ 	.short	0x0100
        /*0db6*/ 	.byte	0x0a
	.zero		1


	//   ....[5]....
        /*0db8*/ 	.word	0x00000350
        /*0dbc*/ 	.word	0x000000ff
        /*0dc0*/ 	.word	0x00036058
        /*0dc4*/ 	.short	0x0100
        /*0dc6*/ 	.byte	0x0a
	.zero		1


	//   ....[6]....
        /*0dc8*/ 	.word	0x00000360
        /*0dcc*/ 	.word	0x000000ff
        /*0dd0*/ 	.word	0x00036018
        /*0dd4*/ 	.short	0x0100
        /*0dd6*/ 	.byte	0x0a
	.zero		1


	//   ....[7]....
        /*0dd8*/ 	.word	0x00000370
        /*0ddc*/ 	.word	0x000000ff
        /*0de0*/ 	.word	0x00036060
        /*0de4*/ 	.short	0x0100
        /*0de6*/ 	.byte	0x0a
	.zero		1


	//   ....[8]....
        /*0de8*/ 	.word	0x00000380
        /*0dec*/ 	.word	0x000000ff
        /*0df0*/ 	.word	0x00036020
        /*0df4*/ 	.short	0x0100
        /*0df6*/ 	.byte	0x0a
	.zero		1


	//   ....[9]....
        /*0df8*/ 	.word	0x00000390
        /*0dfc*/ 	.word	0x000000ff
        /*0e00*/ 	.word	0x00036068
        /*0e04*/ 	.short	0x0100
        /*0e06*/ 	.byte	0x0a
	.zero		1


	//   ....[10]....
        /*0e08*/ 	.word	0x000003a0
        /*0e0c*/ 	.word	0x000000ff
        /*0e10*/ 	.word	0x00036028
        /*0e14*/ 	.short	0x0100
        /*0e16*/ 	.byte	0x0a
	.zero		1


	//   ....[11]....
        /*0e18*/ 	.word	0x000003b0
        /*0e1c*/ 	.word	0x000000ff
        /*0e20*/ 	.word	0x00036070
        /*0e24*/ 	.short	0x0100
        /*0e26*/ 	.byte	0x0a
	.zero		1


	//   ....[12]....
        /*0e28*/ 	.word	0x000003c0
        /*0e2c*/ 	.word	0x000000ff
        /*0e30*/ 	.word	0x00036030
        /*0e34*/ 	.short	0x0100
        /*0e36*/ 	.byte	0x0a
	.zero		1


	//   ....[13]....
        /*0e38*/ 	.word	0x000003d0
        /*0e3c*/ 	.word	0x000000ff
        /*0e40*/ 	.word	0x00036078
        /*0e44*/ 	.short	0x0100
        /*0e46*/ 	.byte	0x0a
	.zero		1


	//   ....[14]....
        /*0e48*/ 	.word	0x000003e0
        /*0e4c*/ 	.word	0x000000ff
        /*0e50*/ 	.word	0x00036038
        /*0e54*/ 	.short	0x0100
        /*0e56*/ 	.byte	0x0a
	.zero		1


	//   ....[15]....
        /*0e58*/ 	.word	0x000003f0
        /*0e5c*/ 	.word	0x000000ff
        /*0e60*/ 	.word	0x00036080
        /*0e64*/ 	.short	0x0100
        /*0e66*/ 	.byte	0x0a
	.zero		1


	//   ....[16]....
        /*0e68*/ 	.word	0x00000400
        /*0e6c*/ 	.word	0x000000ff
        /*0e70*/ 	.word	0x00036040
        /*0e74*/ 	.short	0x0100
        /*0e76*/ 	.byte	0x0a
	.zero		1


	//   ....[17]....
        /*0e78*/ 	.word	0x00000410
        /*0e7c*/ 	.word	0x000000ff
        /*0e80*/ 	.word	0x00036088
        /*0e84*/ 	.short	0x0100
        /*0e86*/ 	.byte	0x0a
	.zero		1


	//   ....[18]....
        /*0e88*/ 	.word	0x00001330
        /*0e8c*/ 	.word	0x00000003
        /*0e90*/ 	.word	0x00036000
        /*0e94*/ 	.short	0x010a
        /*0e96*/ 	.byte	0x3f
	.zero		1


	//   ....[19]....
        /*0e98*/ 	.word	0x000023c0
        /*0e9c*/ 	.word	0x00000000
        /*0ea0*/ 	.word	0x00036000
        /*0ea4*/ 	.short	0x010a
        /*0ea6*/ 	.byte	0x3f
	.zero		1


	//   ....[20]....
        /*0ea8*/ 	.word	0x00003850
        /*0eac*/ 	.word	0x000000ff
        /*0eb0*/ 	.word	0x00000000
        /*0eb4*/ 	.short	0x0101
        /*0eb6*/ 	.byte	0x0c
	.zero		1


	//   ....[21]....
        /*0eb8*/ 	.word	0x00003a50
        /*0ebc*/ 	.word	0x000000ff
        /*0ec0*/ 	.word	0x00000000
        /*0ec4*/ 	.short	0x0101
        /*0ec6*/ 	.byte	0x04
	.zero		1


	//   ....[22]....
        /*0ec8*/ 	.word	0x00013b90
        /*0ecc*/ 	.word	0x00000010
        /*0ed0*/ 	.word	0x00036048
        /*0ed4*/ 	.short	0x010a
        /*0ed6*/ 	.byte	0x3f
	.zero		1


	//   ....[23]....
        /*0ed8*/ 	.word	0x000143c0
        /*0edc*/ 	.word	0x00000003
        /*0ee0*/ 	.word	0x00000000
        /*0ee4*/ 	.short	0x010a
        /*0ee6*/ 	.byte	0x3f
	.zero		1


	//   ....[24]....
        /*0ee8*/ 	.word	0x00014480
        /*0eec*/ 	.word	0x00000003
        /*0ef0*/ 	.word	0x00000000
        /*0ef4*/ 	.short	0x010a
        /*0ef6*/ 	.byte	0x3f
	.zero		1


	//   ....[25]....
        /*0ef8*/ 	.word	0x00014540
        /*0efc*/ 	.word	0x00000003
        /*0f00*/ 	.word	0x00000000
        /*0f04*/ 	.short	0x010a
        /*0f06*/ 	.byte	0x3f
	.zero		1


	//   ....[26]....
        /*0f08*/ 	.word	0x00014600
        /*0f0c*/ 	.word	0x00000003
        /*0f10*/ 	.word	0x00000000
        /*0f14*/ 	.short	0x010a
        /*0f16*/ 	.byte	0x3f
	.zero		1


	//   ....[27]....
        /*0f18*/ 	.word	0x000146c0
        /*0f1c*/ 	.word	0x00000003
        /*0f20*/ 	.word	0x00000000
        /*0f24*/ 	.short	0x010a
        /*0f26*/ 	.byte	0x3f
	.zero		1


	//   ....[28]....
        /*0f28*/ 	.word	0x00014780
        /*0f2c*/ 	.word	0x00000003
        /*0f30*/ 	.word	0x00000000
        /*0f34*/ 	.short	0x010a
        /*0f36*/ 	.byte	0x3f
	.zero		1


	//   ....[29]....
        /*0f38*/ 	.word	0x00014840
        /*0f3c*/ 	.word	0x00000003
        /*0f40*/ 	.word	0x00000000
        /*0f44*/ 	.short	0x010a
        /*0f46*/ 	.byte	0x3f
	.zero		1


	//   ....[30]....
        /*0f48*/ 	.word	0x00014900
        /*0f4c*/ 	.word	0x00000003
        /*0f50*/ 	.word	0x00000000
        /*0f54*/ 	.short	0x010a
        /*0f56*/ 	.byte	0x3f
	.zero		1


	//   ....[31]....
        /*0f58*/ 	.word	0x000149c0
        /*0f5c*/ 	.word	0x00000003
        /*0f60*/ 	.word	0x00000000
        /*0f64*/ 	.short	0x010a
        /*0f66*/ 	.byte	0x3f
	.zero		1


	//----- nvinfo : EIATTR_NUM_MBARRIERS
	.align		4
.L_28:
        /*0f68*/ 	.byte	0x03, 0x38
        /*0f6a*/ 	.short	0x0012


	//----- nvinfo : EIATTR_EXIT_INSTR_OFFSETS
	.align		4
        /*0f6c*/ 	.byte	0x04, 0x1c
        /*0f6e*/ 	.short	(.L_30 - .L_29)


	//   ....[0]....
.L_29:
        /*0f70*/ 	.word	0x00000840


	//   ....[1]....
        /*0f74*/ 	.word	0x00003c40


	//   ....[2]....
        /*0f78*/ 	.word	0x0000efb0


	//   ....[3]....
        /*0f7c*/ 	.word	0x0000eff0


	//   ....[4]....
        /*0f80*/ 	.word	0x00013940


	//   ....[5]....
        /*0f84*/ 	.word	0x00013980


	//   ....[6]....
        /*0f88*/ 	.word	0x000139a0


	//   ....[7]....
        /*0f8c*/ 	.word	0x000142c0


	//   ....[8]....
        /*0f90*/ 	.word	0x000149f0


	//----- nvinfo : EIATTR_MAX_THREADS
	.align		4
.L_30:
        /*0f94*/ 	.byte	0x04, 0x05
        /*0f96*/ 	.short	(.L_32 - .L_31)
.L_31:
        /*0f98*/ 	.word	0x00000100
        /*0f9c*/ 	.word	0x00000001
        /*0fa0*/ 	.word	0x00000001


	//----- nvinfo : EIATTR_CRS_STACK_SIZE
	.align		4
.L_32:
        /*0fa4*/ 	.byte	0x04, 0x1e
        /*0fa6*/ 	.short	(.L_34 - .L_33)
.L_33:
        /*0fa8*/ 	.word	0x00000000


	//----- nvinfo : EIATTR_CBANK_PARAM_SIZE
	.align		4
.L_34:
        /*0fac*/ 	.byte	0x03, 0x19
        /*0fae*/ 	.short	0x0470


	//----- nvinfo : EIATTR_PARAM_CBANK
	.align		4
        /*0fb0*/ 	.byte	0x04, 0x0a
        /*0fb2*/ 	.short	(.L_36 - .L_35)
	.align		4
.L_35:
        /*0fb4*/ 	.word	index@(.nv.constant0._ZN7cutlass13device_kernelINS_4conv6kernel13ConvUniversalINS1_16ConvProblemShapeILNS1_8OperatorE0ELi3EEENS1_10collective14CollectiveConvINS1_46MainloopSm90TmaGmmaWarpSpecializedImplicitGemmILS5_0ELi9ELi3EN4cute5tupleIJNSA_1CILi1EEESD_SD_EEENS1_36KernelImplicitTmaWarpSpecializedSm90ELi1EEENSB_IJNSC_ILi256EEENSC_ILi128EEENSB_IJNSC_ILi32EEEEEEEEENS_10bfloat16_tESM_NSA_8TiledMMAINSA_8MMA_AtomIJNSA_4SM904GMMA28MMA_64x128x16_F32BF16BF16_SSILNSQ_5MajorE0ELSS_0ELNSQ_7ScaleInE1ELST_1EEEEEENSA_6LayoutISE_NSB_IJNSC_ILi0EEESX_SX_EEEEENSB_IJNSA_10UnderscoreES10_S10_EEEEENS7_6detail26Sm90ImplicitGemmTileTraitsINSA_20SM90_TMA_LOAD_IM2COLENSA_14ComposedLayoutINSA_7SwizzleILi2ELi4ELi3EEENSA_18smem_ptr_flag_bitsILi16EEENSW_INSB_IJNSB_IJNSC_ILi8EEESJ_EEENSB_IJSJ_SD_EEENSB_IJSD_NSC_ILi9EEEEEEEEENSB_IJNSB_IJSJ_SH_EEENSB_IJSD_SX_EEENSB_IJSX_NSC_ILi8192EEEEEEEEEEEEEvEENS14_INSA_13SM90_TMA_LOADENS16_IS18_S1A_NSW_INSB_IJNSB_IJS1B_NSC_ILi16EEEEEES1D_S1F_EEENSB_IJS1H_S1I_NSB_IJSX_NSC_ILi4096EEEEEEEEEEEEEvEEEENS_8epilogue10collective6detail29Sm90TmaWarpSpecializedAdapterINS21_15DefaultEpilogueISM_NSB_IJNSB_IJllllEEESD_SX_EEES26_NS20_6thread17LinearCombinationISM_Li1EffLNS27_9ScaleType4KindE0ELNS_15FloatRoundStyleE2ESM_EENS_4gemm15EpilogueDefaultEEEEEvvEEEEvNT_6ParamsE)
        /*0fb8*/ 	.short	0x0210
        /*0fba*/ 	.short	0x0470


	//----- nvinfo : EIATTR_SW_WAR
	.align		4
.L_36:
        /*0fbc*/ 	.byte	0x04, 0x36
        /*0fbe*/ 	.short	(.L_38 - .L_37)
.L_37:
        /*0fc0*/ 	.word	0x00000008
.L_38:


//--------------------- .nv.callgraph             --------------------------
	.section	.nv.callgraph,"",@"SHT_CUDA_CALLGRAPH"
	.align	4
	.sectionentsize	8
	.align		4
        /*0000*/ 	.word	0x00000000
	.align		4
        /*0004*/ 	.word	0xffffffff
	.align		4
        /*0008*/ 	.word	0x00000000
	.align		4
        /*000c*/ 	.word	0xfffffffe
	.align		4
        /*0010*/ 	.word	0x00000000
	.align		4
        /*0014*/ 	.word	0xfffffffd
	.align		4
        /*0018*/ 	.word	0x00000000
	.align		4
        /*001c*/ 	.word	0xfffffffc


//--------------------- .nv.constant4             --------------------------
	.section	.nv.constant4,"a",@progbits
	.align	8
	.align		8
.nv.constant4:
        /*0000*/ 	.dword	_ZN39_INTERNAL_bb8292c9_4_k_cu_0717bccf_33824cuda3std3__45__cpo5beginE
	.align		8
        /*0008*/ 	.dword	_ZN39_INTERNAL_bb8292c9_4_k_cu_0717bccf_33824cuda3std3__45__cpo3endE
	.align		8
        /*0010*/ 	.dword	_ZN39_INTERNAL_bb8292c9_4_k_cu_0717bccf_33824cuda3std3__45__cpo6cbeginE
	.align		8
        /*0018*/ 	.dword	_ZN39_INTERNAL_bb8292c9_4_k_cu_0717bccf_33824cuda3std3__45__cpo4cendE
	.align		8
        /*0020*/ 	.dword	_ZN39_INTERNAL_bb8292c9_4_k_cu_0717bccf_33824cuda3std3__441_GLOBAL__N__bb8292c9_4_k_cu_0717bccf_33826ignoreE
	.align		8
        /*0028*/ 	.dword	_ZN39_INTERNAL_bb8292c9_4_k_cu_0717bccf_33824cuda3std3__419piecewise_constructE
	.align		8
        /*0030*/ 	.dword	_ZN39_INTERNAL_bb8292c9_4_k_cu_0717bccf_33824cuda3std3__48in_placeE
	.align		8
        /*0038*/ 	.dword	_ZN39_INTERNAL_bb8292c9_4_k_cu_0717bccf_33824cuda3std6ranges3__45__cpo4swapE
	.align		8
        /*0040*/ 	.dword	_ZN39_INTERNAL_bb8292c9_4_k_cu_0717bccf_33824cuda3std6ranges3__45__cpo9iter_moveE
	.align		8
        /*0048*/ 	.dword	_ZN39_INTERNAL_bb8292c9_4_k_cu_0717bccf_33824cute7productE
	.align		8
        /*0050*/ 	.dword	_ZN39_INTERNAL_bb8292c9_4_k_cu_0717bccf_33824cute1_E


//--------------------- .text._ZN7cutlass13device_kernelINS_4conv6kernel13ConvUniversalINS1_16ConvProblemShapeILNS1_8OperatorE0ELi3EEENS1_10collective14CollectiveConvINS1_46MainloopSm90TmaGmmaWarpSpecializedImplicitGemmILS5_0ELi9ELi3EN4cute5tupleIJNSA_1CILi1EEESD_SD_EEENS1_36KernelImplicitTmaWarpSpecializedSm90ELi1EEENSB_IJNSC_ILi256EEENSC_ILi128EEENSB_IJNSC_ILi32EEEEEEEEENS_10bfloat16_tESM_NSA_8TiledMMAINSA_8MMA_AtomIJNSA_4SM904GMMA28MMA_64x128x16_F32BF16BF16_SSILNSQ_5MajorE0ELSS_0ELNSQ_7ScaleInE1ELST_1EEEEEENSA_6LayoutISE_NSB_IJNSC_ILi0EEESX_SX_EEEEENSB_IJNSA_10UnderscoreES10_S10_EEEEENS7_6detail26Sm90ImplicitGemmTileTraitsINSA_20SM90_TMA_LOAD_IM2COLENSA_14ComposedLayoutINSA_7SwizzleILi2ELi4ELi3EEENSA_18smem_ptr_flag_bitsILi16EEENSW_INSB_IJNSB_IJNSC_ILi8EEESJ_EEENSB_IJSJ_SD_EEENSB_IJSD_NSC_ILi9EEEEEEEEENSB_IJNSB_IJSJ_SH_EEENSB_IJSD_SX_EEENSB_IJSX_NSC_ILi8192EEEEEEEEEEEEEvEENS14_INSA_13SM90_TMA_LOADENS16_IS18_S1A_NSW_INSB_IJNSB_IJS1B_NSC_ILi16EEEEEES1D_S1F_EEENSB_IJS1H_S1I_NSB_IJSX_NSC_ILi4096EEEEEEEEEEEEEvEEEENS_8epilogue10collective6detail29Sm90TmaWarpSpecializedAdapterINS21_15DefaultEpilogueISM_NSB_IJNSB_IJllllEEESD_SX_EEES26_NS20_6thread17LinearCombinationISM_Li1EffLNS27_9ScaleType4KindE0ELNS_15FloatRoundStyleE2ESM_EENS_4gemm15EpilogueDefaultEEEEEvvEEEEvNT_6ParamsE --------------------------
	.section	.text._ZN7cutlass13device_kernelINS_4conv6kernel13ConvUniversalINS1_16ConvProblemShapeILNS1_8OperatorE0ELi3EEENS1_10collective14CollectiveConvINS1_46MainloopSm90TmaGmmaWarpSpecializedImplicitGemmILS5_0ELi9ELi3EN4cute5tupleIJNSA_1CILi1EEESD_SD_EEENS1_36KernelImplicitTmaWarpSpecializedSm90ELi1EEENSB_IJNSC_ILi256EEENSC_ILi128EEENSB_IJNSC_ILi32EEEEEEEEENS_10bfloat16_tESM_NSA_8TiledMMAINSA_8MMA_AtomIJNSA_4SM904GMMA28MMA_64x128x16_F32BF16BF16_SSILNSQ_5MajorE0ELSS_0ELNSQ_7ScaleInE1ELST_1EEEEEENSA_6LayoutISE_NSB_IJNSC_ILi0EEESX_SX_EEEEENSB_IJNSA_10UnderscoreES10_S10_EEEEENS7_6detail26Sm90ImplicitGemmTileTraitsINSA_20SM90_TMA_LOAD_IM2COLENSA_14ComposedLayoutINSA_7SwizzleILi2ELi4ELi3EEENSA_18smem_ptr_flag_bitsILi16EEENSW_INSB_IJNSB_IJNSC_ILi8EEESJ_EEENSB_IJSJ_SD_EEENSB_IJSD_NSC_ILi9EEEEEEEEENSB_IJNSB_IJSJ_SH_EEENSB_IJSD_SX_EEENSB_IJSX_NSC_ILi8192EEEEEEEEEEEEEvEENS14_INSA_13SM90_TMA_LOADENS16_IS18_S1A_NSW_INSB_IJNSB_IJS1B_NSC_ILi16EEEEEES1D_S1F_EEENSB_IJS1H_S1I_NSB_IJSX_NSC_ILi4096EEEEEEEEEEEEEvEEEENS_8epilogue10collective6detail29Sm90TmaWarpSpecializedAdapterINS21_15DefaultEpilogueISM_NSB_IJNSB_IJllllEEESD_SX_EEES26_NS20_6thread17LinearCombinationISM_Li1EffLNS27_9ScaleType4KindE0ELNS_15FloatRoundStyleE2ESM_EENS_4gemm15EpilogueDefaultEEEEEvvEEEEvNT_6ParamsE,"ax",@progbits
	.align	128
.text._ZN7cutlass13device_kernelINS_4conv6kernel13ConvUniversalINS1_16ConvProblemShapeILNS1_8OperatorE0ELi3EEENS1_10collective14CollectiveConvINS1_46MainloopSm90TmaGmmaWarpSpecializedImplicitGemmILS5_0ELi9ELi3EN4cute5tupleIJNSA_1CILi1EEESD_SD_EEENS1_36KernelImplicitTmaWarpSpecializedSm90ELi1EEENSB_IJNSC_ILi256EEENSC_ILi128EEENSB_IJNSC_ILi32EEEEEEEEENS_10bfloat16_tESM_NSA_8TiledMMAINSA_8MMA_AtomIJNSA_4SM904GMMA28MMA_64x128x16_F32BF16BF16_SSILNSQ_5MajorE0ELSS_0ELNSQ_7ScaleInE1ELST_1EEEEEENSA_6LayoutISE_NSB_IJNSC_ILi0EEESX_SX_EEEEENSB_IJNSA_10UnderscoreES10_S10_EEEEENS7_6detail26Sm90ImplicitGemmTileTraitsINSA_20SM90_TMA_LOAD_IM2COLENSA_14ComposedLayoutINSA_7SwizzleILi2ELi4ELi3EEENSA_18smem_ptr_flag_bitsILi16EEENSW_INSB_IJNSB_IJNSC_ILi8EEESJ_EEENSB_IJSJ_SD_EEENSB_IJSD_NSC_ILi9EEEEEEEEENSB_IJNSB_IJSJ_SH_EEENSB_IJSD_SX_EEENSB_IJSX_NSC_ILi8192EEEEEEEEEEEEEvEENS14_INSA_13SM90_TMA_LOADENS16_IS18_S1A_NSW_INSB_IJNSB_IJS1B_NSC_ILi16EEEEEES1D_S1F_EEENSB_IJS1H_S1I_NSB_IJSX_NSC_ILi4096EEEEEEEEEEEEEvEEEENS_8epilogue10collective6detail29Sm90TmaWarpSpecializedAdapterINS21_15DefaultEpilogueISM_NSB_IJNSB_IJllllEEESD_SX_EEES26_NS20_6thread17LinearCombinationISM_Li1EffLNS27_9ScaleType4KindE0ELNS_15FloatRoundStyleE2ESM_EENS_4gemm15EpilogueDefaultEEEEEvvEEEEvNT_6ParamsE:
        .type           _ZN7cutlass13device_kernelINS_4conv6kernel13ConvUniversalINS1_16ConvProblemShapeILNS1_8OperatorE0ELi3EEENS1_10collective14CollectiveConvINS1_46MainloopSm90TmaGmmaWarpSpecializedImplicitGemmILS5_0ELi9ELi3EN4cute5tupleIJNSA_1CILi1EEESD_SD_EEENS1_36KernelImplicitTmaWarpSpecializedSm90ELi1EEENSB_IJNSC_ILi256EEENSC_ILi128EEENSB_IJNSC_ILi32EEEEEEEEENS_10bfloat16_tESM_NSA_8TiledMMAINSA_8MMA_AtomIJNSA_4SM904GMMA28MMA_64x128x16_F32BF16BF16_SSILNSQ_5MajorE0ELSS_0ELNSQ_7ScaleInE1ELST_1EEEEEENSA_6LayoutISE_NSB_IJNSC_ILi0EEESX_SX_EEEEENSB_IJNSA_10UnderscoreES10_S10_EEEEENS7_6detail26Sm90ImplicitGemmTileTraitsINSA_20SM90_TMA_LOAD_IM2COLENSA_14ComposedLayoutINSA_7SwizzleILi2ELi4ELi3EEENSA_18smem_ptr_flag_bitsILi16EEENSW_INSB_IJNSB_IJNSC_ILi8EEESJ_EEENSB_IJSJ_SD_EEENSB_IJSD_NSC_ILi9EEEEEEEEENSB_IJNSB_IJSJ_SH_EEENSB_IJSD_SX_EEENSB_IJSX_NSC_ILi8192EEEEEEEEEEEEEvEENS14_INSA_13SM90_TMA_LOADENS16_IS18_S1A_NSW_INSB_IJNSB_IJS1B_NSC_ILi16EEEEEES1D_S1F_EEENSB_IJS1H_S1I_NSB_IJSX_NSC_ILi4096EEEEEEEEEEEEEvEEEENS_8epilogue10collective6detail29Sm90TmaWarpSpecializedAdapterINS21_15DefaultEpilogueISM_NSB_IJNSB_IJllllEEESD_SX_EEES26_NS20_6thread17LinearCombinationISM_Li1EffLNS27_9ScaleType4KindE0ELNS_15FloatRoundStyleE2ESM_EENS_4gemm15EpilogueDefaultEEEEEvvEEEEvNT_6ParamsE,@function
        .size           _ZN7cutlass13device_kernelINS_4conv6kernel13ConvUniversalINS1_16ConvProblemShapeILNS1_8OperatorE0ELi3EEENS1_10collective14CollectiveConvINS1_46MainloopSm90TmaGmmaWarpSpecializedImplicitGemmILS5_0ELi9ELi3EN4cute5tupleIJNSA_1CILi1EEESD_SD_EEENS1_36KernelImplicitTmaWarpSpecializedSm90ELi1EEENSB_IJNSC_ILi256EEENSC_ILi128EEENSB_IJNSC_ILi32EEEEEEEEENS_10bfloat16_tESM_NSA_8TiledMMAINSA_8MMA_AtomIJNSA_4SM904GMMA28MMA_64x128x16_F32BF16BF16_SSILNSQ_5MajorE0ELSS_0ELNSQ_7ScaleInE1ELST_1EEEEEENSA_6LayoutISE_NSB_IJNSC_ILi0EEESX_SX_EEEEENSB_IJNSA_10UnderscoreES10_S10_EEEEENS7_6detail26Sm90ImplicitGemmTileTraitsINSA_20SM90_TMA_LOAD_IM2COLENSA_14ComposedLayoutINSA_7SwizzleILi2ELi4ELi3EEENSA_18smem_ptr_flag_bitsILi16EEENSW_INSB_IJNSB_IJNSC_ILi8EEESJ_EEENSB_IJSJ_SD_EEENSB_IJSD_NSC_ILi9EEEEEEEEENSB_IJNSB_IJSJ_SH_EEENSB_IJSD_SX_EEENSB_IJSX_NSC_ILi8192EEEEEEEEEEEEEvEENS14_INSA_13SM90_TMA_LOADENS16_IS18_S1A_NSW_INSB_IJNSB_IJS1B_NSC_ILi16EEEEEES1D_S1F_EEENSB_IJS1H_S1I_NSB_IJSX_NSC_ILi4096EEEEEEEEEEEEEvEEEENS_8epilogue10collective6detail29Sm90TmaWarpSpecializedAdapterINS21_15DefaultEpilogueISM_NSB_IJNSB_IJllllEEESD_SX_EEES26_NS20_6thread17LinearCombinationISM_Li1EffLNS27_9ScaleType4KindE0ELNS_15FloatRoundStyleE2ESM_EENS_4gemm15EpilogueDefaultEEEEEvvEEEEvNT_6ParamsE,(.L_x_541 - _ZN7cutlass13device_kernelINS_4conv6kernel13ConvUniversalINS1_16ConvProblemShapeILNS1_8OperatorE0ELi3EEENS1_10collective14CollectiveConvINS1_46MainloopSm90TmaGmmaWarpSpecializedImplicitGemmILS5_0ELi9ELi3EN4cute5tupleIJNSA_1CILi1EEESD_SD_EEENS1_36KernelImplicitTmaWarpSpecializedSm90ELi1EEENSB_IJNSC_ILi256EEENSC_ILi128EEENSB_IJNSC_ILi32EEEEEEEEENS_10bfloat16_tESM_NSA_8TiledMMAINSA_8MMA_AtomIJNSA_4SM904GMMA28MMA_64x128x16_F32BF16BF16_SSILNSQ_5MajorE0ELSS_0ELNSQ_7ScaleInE1ELST_1EEEEEENSA_6LayoutISE_NSB_IJNSC_ILi0EEESX_SX_EEEEENSB_IJNSA_10UnderscoreES10_S10_EEEEENS7_6detail26Sm90ImplicitGemmTileTraitsINSA_20SM90_TMA_LOAD_IM2COLENSA_14ComposedLayoutINSA_7SwizzleILi2ELi4ELi3EEENSA_18smem_ptr_flag_bitsILi16EEENSW_INSB_IJNSB_IJNSC_ILi8EEESJ_EEENSB_IJSJ_SD_EEENSB_IJSD_NSC_ILi9EEEEEEEEENSB_IJNSB_IJSJ_SH_EEENSB_IJSD_SX_EEENSB_IJSX_NSC_ILi8192EEEEEEEEEEEEEvEENS14_INSA_13SM90_TMA_LOADENS16_IS18_S1A_NSW_INSB_IJNSB_IJS1B_NSC_ILi16EEEEEES1D_S1F_EEENSB_IJS1H_S1I_NSB_IJSX_NSC_ILi4096EEEEEEEEEEEEEvEEEENS_8epilogue10collective6detail29Sm90TmaWarpSpecializedAdapterINS21_15DefaultEpilogueISM_NSB_IJNSB_IJllllEEESD_SX_EEES26_NS20_6thread17LinearCombinationISM_Li1EffLNS27_9ScaleType4KindE0ELNS_15FloatRoundStyleE2ESM_EENS_4gemm15EpilogueDefaultEEEEEvvEEEEvNT_6ParamsE)
        .other          _ZN7cutlass13device_kernelINS_4conv6kernel13ConvUniversalINS1_16ConvProblemShapeILNS1_8OperatorE0ELi3EEENS1_10collective14CollectiveConvINS1_46MainloopSm90TmaGmmaWarpSpecializedImplicitGemmILS5_0ELi9ELi3EN4cute5tupleIJNSA_1CILi1EEESD_SD_EEENS1_36KernelImplicitTmaWarpSpecializedSm90ELi1EEENSB_IJNSC_ILi256EEENSC_ILi128EEENSB_IJNSC_ILi32EEEEEEEEENS_10bfloat16_tESM_NSA_8TiledMMAINSA_8MMA_AtomIJNSA_4SM904GMMA28MMA_64x128x16_F32BF16BF16_SSILNSQ_5MajorE0ELSS_0ELNSQ_7ScaleInE1ELST_1EEEEEENSA_6LayoutISE_NSB_IJNSC_ILi0EEESX_SX_EEEEENSB_IJNSA_10UnderscoreES10_S10_EEEEENS7_6detail26Sm90ImplicitGemmTileTraitsINSA_20SM90_TMA_LOAD_IM2COLENSA_14ComposedLayoutINSA_7SwizzleILi2ELi4ELi3EEENSA_18smem_ptr_flag_bitsILi16EEENSW_INSB_IJNSB_IJNSC_ILi8EEESJ_EEENSB_IJSJ_SD_EEENSB_IJSD_NSC_ILi9EEEEEEEEENSB_IJNSB_IJSJ_SH_EEENSB_IJSD_SX_EEENSB_IJSX_NSC_ILi8192EEEEEEEEEEEEEvEENS14_INSA_13SM90_TMA_LOADENS16_IS18_S1A_NSW_INSB_IJNSB_IJS1B_NSC_ILi16EEEEEES1D_S1F_EEENSB_IJS1H_S1I_NSB_IJSX_NSC_ILi4096EEEEEEEEEEEEEvEEEENS_8epilogue10collective6detail29Sm90TmaWarpSpecializedAdapterINS21_15DefaultEpilogueISM_NSB_IJNSB_IJllllEEESD_SX_EEES26_NS20_6thread17LinearCombinationISM_Li1EffLNS27_9ScaleType4KindE0ELNS_15FloatRoundStyleE2ESM_EENS_4gemm15EpilogueDefaultEEEEEvvEEEEvNT_6ParamsE,@"STO_CUDA_ENTRY STV_DEFAULT"
_ZN7cutlass13device_kernelINS_4conv6kernel13ConvUniversalINS1_16ConvProblemShapeILNS1_8OperatorE0ELi3EEENS1_10collective14CollectiveConvINS1_46MainloopSm90TmaGmmaWarpSpecializedImplicitGemmILS5_0ELi9ELi3EN4cute5tupleIJNSA_1CILi1EEESD_SD_EEENS1_36KernelImplicitTmaWarpSpecializedSm90ELi1EEENSB_IJNSC_ILi256EEENSC_ILi128EEENSB_IJNSC_ILi32EEEEEEEEENS_10bfloat16_tESM_NSA_8TiledMMAINSA_8MMA_AtomIJNSA_4SM904GMMA28MMA_64x128x16_F32BF16BF16_SSILNSQ_5MajorE0ELSS_0ELNSQ_7ScaleInE1ELST_1EEEEEENSA_6LayoutISE_NSB_IJNSC_ILi0EEESX_SX_EEEEENSB_IJNSA_10UnderscoreES10_S10_EEEEENS7_6detail26Sm90ImplicitGemmTileTraitsINSA_20SM90_TMA_LOAD_IM2COLENSA_14ComposedLayoutINSA_7SwizzleILi2ELi4ELi3EEENSA_18smem_ptr_flag_bitsILi16EEENSW_INSB_IJNSB_IJNSC_ILi8EEESJ_EEENSB_IJSJ_SD_EEENSB_IJSD_NSC_ILi9EEEEEEEEENSB_IJNSB_IJSJ_SH_EEENSB_IJSD_SX_EEENSB_IJSX_NSC_ILi8192EEEEEEEEEEEEEvEENS14_INSA_13SM90_TMA_LOADENS16_IS18_S1A_NSW_INSB_IJNSB_IJS1B_NSC_ILi16EEEEEES1D_S1F_EEENSB_IJS1H_S1I_NSB_IJSX_NSC_ILi4096EEEEEEEEEEEEEvEEEENS_8epilogue10collective6detail29Sm90TmaWarpSpecializedAdapterINS21_15DefaultEpilogueISM_NSB_IJNSB_IJllllEEESD_SX_EEES26_NS20_6thread17LinearCombinationISM_Li1EffLNS27_9ScaleType4KindE0ELNS_15FloatRoundStyleE2ESM_EENS_4gemm15EpilogueDefaultEEEEEvvEEEEvNT_6ParamsE:
[----:B------:R-:W0:Y:S01]  /*0000*/  LDC R1, c[0x0][0x28] ;  /* 0x00000a00ff017b82 */ /* 0x000e220000000800 */
[----:B------:R-:W1:Y:S01]  /*0010*/  S2R R7, SR_TID.X ;  /* 0x0000000000077919 */ /* 0x000e620000002100 */
[----:B------:R-:W-:Y:S01]  /*0020*/  ELECT P0, URZ, PT ;  /* 0x00000000003f782f */ /* 0x000fe20003800000 */
[----:B------:R-:W-:Y:S01]  /*0030*/  BSSY B0, `(.L_x_0) ;  /* 0x0000015000007945 */ /* 0x000fe20003800000 */
[----:B0-----:R-:W-:Y:S01]  /*0040*/  VIADD R1, R1, 0xfffffd90 ;  /* 0xfffffd9001017836 */ /* 0x001fe20000000000 */
[----:B-1----:R-:W-:-:S05]  /*0050*/  SHF.R.U32.HI R0, RZ, 0x5, R7 ;  /* 0x00000005ff007819 */ /* 0x002fca0000011607 */
[----:B------:R-:W0:Y:S02]  /*0060*/  SHFL.IDX PT, R2, R0, RZ, 0x1f ;  /* 0x00001fff00027589 */ /* 0x000e2400000e0000 */
[----:B0-----:R-:W-:Y:S02]  /*0070*/  R2UR UR4, R2 ;  /* 0x00000000020472ca */ /* 0x001fe400000e0000 */
[----:B------:R-:W-:-:S06]  /*0080*/  SHF.R.U32.HI R2, RZ, 0x7, R7 ;  /* 0x00000007ff027819 */ /* 0x000fcc0000011607 */
[----:B------:R-:W0:Y:S05]  /*0090*/  SHFL.IDX PT, R2, R2, RZ, 0x1f ;  /* 0x00001fff02027589 */ /* 0x000e2a00000e0000 */
[----:B------:R-:W-:Y:S02]  /*00a0*/  USHF.R.S32.HI UR5, URZ, 0x1f, UR4 ;  /* 0x0000001f3f057899 */ /* 0x000fe40008011404 */
[----:B------:R-:W-:Y:S02]  /*00b0*/  ISETP.NE.OR P0, PT, RZ, UR4, !P0 ;  /* 0x00000004ff007c0c */ /* 0x000fe4000c705670 */
[----:B------:R-:W-:-:S04]  /*00c0*/  ULEA.HI UR5, UR5, UR4, URZ, 0x2 ;  /* 0x0000000405057291 */ /* 0x000fc8000f8f103f */
[----:B------:R-:W-:-:S04]  /*00d0*/  ULOP3.LUT UR5, UR5, 0xfffffffc, URZ, 0xc0, !UPT ;  /* 0xfffffffc05057892 */ /* 0x000fc8000f8ec03f */
[----:B------:R-:W-:-:S03]  /*00e0*/  UIADD3 UR7, UR4, -UR5, URZ ;  /* 0x8000000504077290 */ /* 0x000fc6000fffe03f */
[----:B------:R-:W-:Y:S09]  /*00f0*/  @P0 BRA `(.L_x_1) ;  /* 0x0000000000200947 */ /* 0x000ff20003800000 */
[----:B------:R-:W-:Y:S02]  /*0100*/  ULDC.64 UR4, c[0x0][0x198] ;  /* 0x0000660000047ab9 */ /* 0x000fe40000000a00 */
[----:B------:R-:W-:Y:S02]  /*0110*/  UIADD3 UR8, UP0, UR4, 0xf0, URZ ;  /* 0x000000f004087890 */ /* 0x000fe4000ff1e03f */
[----:B------:R-:W-:Y:S02]  /*0120*/  UIADD3 UR4, UP1, UR4, 0x270, URZ ;  /* 0x0000027004047890 */ /* 0x000fe4000ff3e03f */
[----:B------:R-:W-:Y:S02]  /*0130*/  UIADD3.X UR9, URZ, UR5, URZ, UP0, !UPT ;  /* 0x000000053f097290 */ /* 0x000fe400087fe43f */
[----:B------:R-:W-:-:S07]  /*0140*/  UIADD3.X UR5, URZ, UR5, URZ, UP1, !UPT ;  /* 0x000000053f057290 */ /* 0x000fce0008ffe43f */
[----:B------:R1:W-:Y:S02]  /*0150*/  UTMACCTL.PF [UR8] ;  /* 0x00000000080079b9 */ /* 0x0003e40008040000 */
[----:B------:R1:W-:Y:S02]  /*0160*/  UTMACCTL.PF [UR4] ;  /* 0x00000000040079b9 */ /* 0x0003e40008040000 */
[----:B-1----:R-:W-:Y:S01]  /*0170*/  NOP ;  /* 0x0000000000007918 */ /* 0x002fe20000000000 */
.L_x_1:
[----:B------:R-:W-:Y:S05]  /*0180*/  BSYNC B0 ;  /* 0x0000000000007941 */ /* 0x000fea0003800000 */
.L_x_0:
[----:B------:R-:W1:Y:S01]  /*0190*/  SHFL.IDX PT, R0, R0, RZ, 0x1f ;  /* 0x00001fff00007589 */ /* 0x000e6200000e0000 */
[----:B0-----:R-:W-:-:S13]  /*01a0*/  R2UR UR11, R2 ;  /* 0x00000000020b72ca */ /* 0x001fda00000e0000 */
[----:B------:R-:W-:Y:S02]  /*01b0*/  ULOP3.LUT UP0, URZ, UR11, UR7, URZ, 0xfc, !UPT ;  /* 0x000000070b3f7292 */ /* 0x000fe4000f80fc3f */
[----:B------:R-:W-:Y:S02]  /*01c0*/  UISETP.NE.AND UP1, UPT, UR11, 0x1, UPT ;  /* 0x000000010b00788c */ /* 0x000fe4000bf25270 */
[----:B------:R-:W-:-:S04]  /*01d0*/  USEL UR6, URZ, 0x1, UP0 ;  /* 0x000000013f067887 */ /* 0x000fc80008000000 */
[----:B------:R-:W-:Y:S01]  /*01e0*/  USEL UR6, UR6, 0x2, UP1 ;  /* 0x0000000206067887 */ /* 0x000fe20008800000 */
[----:B-1----:R-:W-:-:S13]  /*01f0*/  ISETP.NE.AND P0, PT, R0, RZ, PT ;  /* 0x000000ff0000720c */ /* 0x002fda0003f05270 */
[----:B------:R-:W-:Y:S05]  /*0200*/  @P0 BRA `(.L_x_2) ;  /* 0x00000000008c0947 */ /* 0x000fea0003800000 */
[----:B------:R-:W-:Y:S01]  /*0210*/  ELECT P0, URZ, PT ;  /* 0x00000000003f782f */ /* 0x000fe20003800000 */
[----:B------:R-:W-:-:S12]  /*0220*/  BSSY B0, `(.L_x_2) ;  /* 0x0000021000007945 */ /* 0x000fd80003800000 */
[----:B------:R-:W-:Y:S05]  /*0230*/  @!P0 BRA `(.L_x_3) ;  /* 0x00000000007c8947 */ /* 0x000fea0003800000 */
[----:B------:R-:W0:Y:S01]  /*0240*/  S2UR UR10, SR_CgaCtaId ;  /* 0x00000000000a79c3 */ /* 0x000e220000008800 */
[----:B------:R-:W-:Y:S01]  /*0250*/  UMOV UR4, 0x400 ;  /* 0x0000040000047882 */ /* 0x000fe20000000000 */
[----:B------:R-:W-:Y:S01]  /*0260*/  UMOV UR5, 0x1 ;  /* 0x0000000100057882 */ /* 0x000fe20000000000 */
[----:B------:R-:W-:Y:S02]  /*0270*/  UMOV UR8, 0x80 ;  /* 0x0000008000087882 */ /* 0x000fe40000000000 */
[----:B------:R-:W-:-:S04]  /*0280*/  UIADD3 UR8, -UR8, 0x100000, URZ ;  /* 0x0010000008087890 */ /* 0x000fc8000fffe13f */
[----:B------:R-:W-:Y:S02]  /*0290*/  USHF.L.U32 UR9, UR8, 0xb, URZ ;  /* 0x0000000b08097899 */ /* 0x000fe4000800063f */
[----:B------:R-:W-:Y:S02]  /*02a0*/  USHF.L.U32 UR8, UR8, 0x1, URZ ;  /* 0x0000000108087899 */ /* 0x000fe4000800063f */
[----:B0-----:R-:W-:Y:S02]  /*02b0*/  ULEA UR10, UR10, UR4, 0x18 ;  /* 0x000000040a0a7291 */ /* 0x001fe4000f8ec03f */
[----:B------:R-:W-:-:S04]  /*02c0*/  UIADD3 UR4, -UR5, 0x100000, URZ ;  /* 0x0010000005047890 */ /* 0x000fc8000fffe13f */
[----:B------:R-:W-:Y:S02]  /*02d0*/  USHF.L.U32 UR5, UR4, 0xb, URZ ;  /* 0x0000000b04057899 */ /* 0x000fe4000800063f */
[----:B------:R-:W-:Y:S01]  /*02e0*/  USHF.L.U32 UR4, UR4, 0x1, URZ ;  /* 0x0000000104047899 */ /* 0x000fe2000800063f */
[----:B------:R-:W0:Y:S11]  /*02f0*/  FENCE.VIEW.ASYNC.S ;  /* 0x00000000000073c6 */ /* 0x000e360000000000 */
[----:B0-----:R0:W1:Y:S01]  /*0300*/  SYNCS.EXCH.64 URZ, [UR10+0x36000], UR4 ;  /* 0x036000040a3f75b2 */ /* 0x0010620008000100 */
[----:B------:R0:W2:Y:S01]  /*0310*/  SYNCS.EXCH.64 URZ, [UR10+0x36048], UR8 ;  /* 0x036048080a3f75b2 */ /* 0x0000a20008000100 */
[----:B------:R0:W3:Y:S01]  /*0320*/  SYNCS.EXCH.64 URZ, [UR10+0x36008], UR4 ;  /* 0x036008040a3f75b2 */ /* 0x0000e20008000100 */
[----:B------:R0:W4:Y:S01]  /*0330*/  SYNCS.EXCH.64 URZ, [UR10+0x36050], UR8 ;  /* 0x036050080a3f75b2 */ /* 0x0001220008000100 */
[----:B------:R0:W0:Y:S01]  /*0340*/  SYNCS.EXCH.64 URZ, [UR10+0x36010], UR4 ;  /* 0x036010040a3f75b2 */ /* 0x0000220008000100 */
        /* <DEDUP_REMOVED lines=13> */
[----:B------:R-:W-:Y:S01]  /*0420*/  NOP ;  /* 0x0000000000007918 */ /* 0x000fe20000000000 */
.L_x_3:
[----:B0-----:R-:W-:Y:S05]  /*0430*/  BSYNC B0 ;  /* 0x0000000000007941 */ /* 0x001fea0003800000 */
.L_x_2:
[----:B------:R-:W-:Y:S01]  /*0440*/  ULDC.64 UR4, c[0x0][0x618] ;  /* 0x0001860000047ab9 */ /* 0x000fe20000000a00 */
[----:B------:R-:W-:Y:S01]  /*0450*/  SHF.R.S32.HI R0, RZ, 0x1f, R7 ;  /* 0x0000001fff007819 */ /* 0x000fe20000011407 */
[----:B------:R-:W-:Y:S01]  /*0460*/  NOP ;  /* 0x0000000000007918 */ /* 0x000fe20000000000 */
[----:B------:R-:W-:Y:S01]  /*0470*/  ISETP.NE.U32.AND P0, PT, RZ, UR4, PT ;  /* 0x00000004ff007c0c */ /* 0x000fe2000bf05070 */
[----:B------:R-:W-:Y:S01]  /*0480*/  NOP ;  /* 0x0000000000007918 */ /* 0x000fe20000000000 */
[----:B------:R-:W-:Y:S01]  /*0490*/  LEA.HI R0, R0, R7, RZ, 0x7 ;  /* 0x0000000700007211 */ /* 0x000fe200078f38ff */
[----:B------:R-:W-:Y:S01]  /*04a0*/  ULDC.64 UR14, c[0x0][0x208] ;  /* 0x00008200000e7ab9 */ /* 0x000fe20000000a00 */
[----:B-1234-:R-:W-:Y:S01]  /*04b0*/  BAR.SYNC.DEFER_BLOCKING 0x0 ;  /* 0x0000000000007b1d */ /* 0x01efe20000010000 */
[----:B------:R-:W-:Y:S02]  /*04c0*/  ISETP.NE.AND.EX P0, PT, RZ, UR5, PT, P0 ;  /* 0x00000005ff007c0c */ /* 0x000fe4000bf05300 */
[----:B------:R-:W-:-:S05]  /*04d0*/  LOP3.LUT R0, R0, 0xffffff80, RZ, 0xc0, !PT ;  /* 0xffffff8000007812 */ /* 0x000fca00078ec0ff */
[----:B------:R-:W-:-:S06]  /*04e0*/  IMAD.IADD R5, R7, 0x1, -R0 ;  /* 0x0000000107057824 */ /* 0x000fcc00078e0a00 */
[----:B------:R-:W-:Y:S05]  /*04f0*/  @!P0 BRA `(.L_x_4) ;  /* 0x0000000000208947 */ /* 0x000fea0003800000 */
[----:B------:R-:W0:Y:S02]  /*0500*/  LDC.64 R2, c[0x0][0x618] ;  /* 0x00018600ff027b82 */ /* 0x000e240000000a00 */
[----:B0-----:R-:W2:Y:S02]  /*0510*/  LDG.E.64 R2, desc[UR14][R2.64] ;  /* 0x0000000e02027981 */ /* 0x001ea4000c1e1b00 */
[----:B--2---:R-:W-:-:S04]  /*0520*/  ISETP.NE.U32.AND P0, PT, R2, RZ, PT ;  /* 0x000000ff0200720c */ /* 0x004fc80003f05070 */
[----:B------:R-:W-:-:S13]  /*0530*/  ISETP.NE.AND.EX P0, PT, R3, RZ, PT, P0 ;  /* 0x000000ff0300720c */ /* 0x000fda0003f05300 */
[----:B------:R-:W-:Y:S05]  /*0540*/  @!P0 BRA `(.L_x_4) ;  /* 0x00000000000c8947 */ /* 0x000fea0003800000 */
[----:B------:R-:W2:Y:S02]  /*0550*/  LD.E R2, desc[UR14][R2.64] ;  /* 0x0000000e02027980 */ /* 0x000ea4000c101900 */
[----:B--2---:R-:W-:Y:S01]  /*0560*/  R2UR UR13, R2 ;  /* 0x00000000020d72ca */ /* 0x004fe200000e0000 */
[----:B------:R-:W-:-:S14]  /*0570*/  BRA `(.L_x_5) ;  /* 0x0000000000247947 */ /* 0x000fdc0003800000 */
.L_x_4:
[----:B------:R-:W-:Y:S02]  /*0580*/  ULDC.64 UR4, c[0x0][0x608] ;  /* 0x0001820000047ab9 */ /* 0x000fe40000000a00 */
[----:B------:R-:W-:-:S04]  /*0590*/  ISETP.NE.U32.AND P0, PT, RZ, UR4, PT ;  /* 0x00000004ff007c0c */ /* 0x000fc8000bf05070 */
[----:B------:R-:W-:-:S13]  /*05a0*/  ISETP.NE.AND.EX P0, PT, RZ, UR5, PT, P0 ;  /* 0x00000005ff007c0c */ /* 0x000fda000bf05300 */
[----:B------:R-:W-:Y:S05]  /*05b0*/  @!P0 BRA `(.L_x_6) ;  /* 0x0000000000108947 */ /* 0x000fea0003800000 */
[----:B------:R-:W0:Y:S02]  /*05c0*/  LDC.64 R2, c[0x0][0x608] ;  /* 0x00018200ff027b82 */ /* 0x000e240000000a00 */
[----:B0-----:R-:W2:Y:S02]  /*05d0*/  LDG.E R2, desc[UR14][R2.64] ;  /* 0x0000000e02027981 */ /* 0x001ea4000c1e1900 */
[----:B--2---:R-:W-:Y:S01]  /*05e0*/  R2UR UR13, R2 ;  /* 0x00000000020d72ca */ /* 0x004fe200000e0000 */
[----:B------:R-:W-:-:S14]  /*05f0*/  BRA `(.L_x_5) ;  /* 0x0000000000047947 */ /* 0x000fdc0003800000 */
.L_x_6:
[----:B------:R-:W-:-:S05]  /*0600*/  ULDC UR13, c[0x0][0x600] ;  /* 0x00018000000d7ab9 */ /* 0x000fca0000000800 */
.L_x_5:
[----:B------:R-:W-:Y:S02]  /*0610*/  ULDC.64 UR4, c[0x0][0x620] ;  /* 0x0001880000047ab9 */ /* 0x000fe40000000a00 */
[----:B------:R-:W-:-:S04]  /*0620*/  ISETP.NE.U32.AND P0, PT, RZ, UR4, PT ;  /* 0x00000004ff007c0c */ /* 0x000fc8000bf05070 */
[----:B------:R-:W-:-:S13]  /*0630*/  ISETP.NE.AND.EX P0, PT, RZ, UR5, PT, P0 ;  /* 0x00000005ff007c0c */ /* 0x000fda000bf05300 */
        /* <DEDUP_REMOVED lines=9> */
.L_x_7:
        /* <DEDUP_REMOVED lines=8> */
.L_x_9:
[----:B------:R-:W-:-:S05]  /*0750*/  ULDC UR16, c[0x0][0x604] ;  /* 0x0001810000107ab9 */ /* 0x000fca0000000800 */
.L_x_8:
[----:B------:R-:W-:Y:S01]  /*0760*/  ULDC UR4, c[0x0][0x3dc] ;  /* 0x0000f70000047ab9 */ /* 0x000fe20000000800 */
[----:B------:R-:W-:Y:S01]  /*0770*/  ISETP.NE.AND P0, PT, RZ, UR11, PT ;  /* 0x0000000bff007c0c */ /* 0x000fe2000bf05270 */
[----:B------:R-:W-:Y:S01]  /*0780*/  UIADD3 UR4, UR4, 0x1f, URZ ;  /* 0x0000001f04047890 */ /* 0x000fe2000fffe03f */
[----:B------:R-:W-:-:S03]  /*0790*/  ULDC.64 UR8, c[0x0][0x3e0] ;  /* 0x0000f80000087ab9 */ /* 0x000fc60000000a00 */
[----:B------:R-:W-:Y:S02]  /*07a0*/  USHF.R.S32.HI UR5, URZ, 0x1f, UR4 ;  /* 0x0000001f3f057899 */ /* 0x000fe40008011404 */
[----:B------:R-:W-:Y:S02]  /*07b0*/  UIMAD UR8, UR9, UR8, URZ ;  /* 0x00000008090872a4 */ /* 0x000fe4000f8e023f */
[----:B------:R-:W-:-:S03]  /*07c0*/  ULEA.HI UR4, UR5, UR4, URZ, 0x5 ;  /* 0x0000000405047291 */ /* 0x000fc6000f8f283f */
[----:B------:R-:W-:Y:S01]  /*07d0*/  ULDC UR5, c[0x0][0x3e8] ;  /* 0x0000fa0000057ab9 */ /* 0x000fe20000000800 */
[----:B------:R-:W-:Y:S02]  /*07e0*/  USHF.R.S32.HI UR4, URZ, 0x5, UR4 ;  /* 0x000000053f047899 */ /* 0x000fe40008011404 */
[----:B------:R-:W-:-:S04]  /*07f0*/  UIMAD UR5, UR8, UR5, URZ ;  /* 0x00000005080572a4 */ /* 0x000fc8000f8e023f */
[----:B------:R-:W-:Y:S01]  /*0800*/  UIMAD UR5, UR4, UR5, URZ ;  /* 0x00000005040572a4 */ /* 0x000fe2000f8e023f */
[----:B------:R-:W-:Y:S11]  /*0810*/  @!P0 BRA `(.L_x_10) ;  /* 0x00000130005c8947 */ /* 0x000ff60003800000 */
[----:B------:R-:W-:-:S06]  /*0820*/  UISETP.NE.AND UP0, UPT, UR11, 0x1, UPT ;  /* 0x000000010b00788c */ /* 0x000fcc000bf05270 */
[----:B------:R-:W-:-:S13]  /*0830*/  PLOP3.LUT P0, PT, PT, PT, UP0, 0x80, 0x0 ;  /* 0x000000000000781c */ /* 0x000fda0003f0f008 */
[----:B------:R-:W-:Y:S05]  /*0840*/  @P0 EXIT ;  /* 0x000000000000094d */ /* 0x000fea0003800000 */
[----:B------:R0:W-:Y:S01]  /*0850*/  STL [R1], RZ ;  /* 0x000000ff01007387 */ /* 0x0001e20000100800 */
[----:B------:R-:W-:Y:S01]  /*0860*/  UISETP.GE.AND UP0, UPT, UR5, 0x1, UPT ;  /* 0x000000010500788c */ /* 0x000fe2000bf06270 */
[----:B------:R-:W-:Y:S01]  /*0870*/  CS2R R86, SRZ ;  /* 0x0000000000567805 */ /* 0x000fe2000001ff00 */
[----:B------:R-:W-:Y:S01]  /*0880*/  UMOV UR4, URZ ;  /* 0x0000003f00047c82 */ /* 0x000fe20008000000 */
[----:B------:R0:W-:Y:S01]  /*0890*/  STL [R1+0x4], RZ ;  /* 0x000004ff01007387 */ /* 0x0001e20000100800 */
[----:B------:R-:W-:Y:S02]  /*08a0*/  CS2R R152, SRZ ;  /* 0x0000000000987805 */ /* 0x000fe4000001ff00 */
[----:B------:R-:W-:Y:S02]  /*08b0*/  CS2R R154, SRZ ;  /* 0x00000000009a7805 */ /* 0x000fe4000001ff00 */
[----:B------:R-:W-:Y:S01]  /*08c0*/  PLOP3.LUT P0, PT, PT, PT, UP0, 0x80, 0x0 ;  /* 0x000000000000781c */ /* 0x000fe20003f0f008 */
[----:B------:R0:W-:Y:S01]  /*08d0*/  STL [R1+0x8], RZ ;  /* 0x000008ff01007387 */ /* 0x0001e20000100800 */
[----:B------:R-:W-:-:S02]  /*08e0*/  CS2R R156, SRZ ;  /* 0x00000000009c7805 */ /* 0x000fc4000001ff00 */
[----:B------:R-:W-:Y:S02]  /*08f0*/  CS2R R158, SRZ ;  /* 0x00000000009e7805 */ /* 0x000fe4000001ff00 */
[----:B------:R-:W-:Y:S01]  /*0900*/  CS2R R160, SRZ ;  /* 0x0000000000a07805 */ /* 0x000fe2000001ff00 */
[----:B------:R0:W-:Y:S01]  /*0910*/  STL [R1+0xc], RZ ;  /* 0x00000cff01007387 */ /* 0x0001e20000100800 */
[----:B------:R-:W-:Y:S02]  /*0920*/  CS2R R162, SRZ ;  /* 0x0000000000a27805 */ /* 0x000fe4000001ff00 */
[----:B------:R-:W-:Y:S02]  /*0930*/  CS2R R164, SRZ ;  /* 0x0000000000a47805 */ /* 0x000fe4000001ff00 */
[----:B------:R-:W-:Y:S01]  /*0940*/  CS2R R166, SRZ ;  /* 0x0000000000a67805 */ /* 0x000fe2000001ff00 */
        /* <DEDUP_REMOVED lines=116> */
[----:B------:R0:W-:Y:S04]  /*1090*/  STL [R1+0x84], RZ ;  /* 0x000084ff01007387 */ /* 0x0001e80000100800 */
        /* <DEDUP_REMOVED lines=29> */
[----:B------:R0:W-:Y:S01]  /*1270*/  STL [R1+0xfc], RZ ;  /* 0x0000fcff01007387 */ /* 0x0001e20000100800 */
[----:B------:R-:W-:Y:S05]  /*1280*/  @!P0 BRA `(.L_x_11) ;  /* 0x0000000c00f88947 */ /* 0x000fea0003800000 */
[----:B------:R-:W-:-:S04]  /*1290*/  ULOP3.LUT UR4, UR6, 0x1, URZ, 0xfc, !UPT ;  /* 0x0000000106047892 */ /* 0x000fc8000f8efc3f */
[----:B------:R-:W-:-:S06]  /*12a0*/  UISETP.NE.AND UP0, UPT, UR4, 0x3, UPT ;  /* 0x000000030400788c */ /* 0x000fcc000bf05270 */
[----:B------:R-:W-:-:S13]  /*12b0*/  PLOP3.LUT P1, PT, PT, PT, UP0, 0x80, 0x0 ;  /* 0x000000000000781c */ /* 0x000fda0003f2f008 */
[----:B------:R-:W-:Y:S05]  /*12c0*/  @!P1 BRA `(.L_x_12) ;  /* 0x0000000000049947 */ /* 0x000fea0003800000 */
[----:B------:R-:W-:Y:S01]  /*12d0*/  BPT.TRAP 0x1 ;  /* 0x000000040000795c */ /* 0x000fe20000300000 */
.L_x_12:
[----:B------:R-:W1:Y:S01]  /*12e0*/  S2UR UR7, SR_CgaCtaId ;  /* 0x00000000000779c3 */ /* 0x000e620000008800 */
[----:B------:R-:W-:Y:S01]  /*12f0*/  SHF.L.U32 R0, RZ, 0x1f, RZ ;  /* 0x0000001fff007819 */ /* 0x000fe200000006ff */
[----:B------:R-:W-:Y:S02]  /*1300*/  UMOV UR4, 0x400 ;  /* 0x0000040000047882 */ /* 0x000fe40000000000 */
[----:B-1----:R-:W-:-:S12]  /*1310*/  ULEA UR4, UR7, UR4, 0x18 ;  /* 0x0000000407047291 */ /* 0x002fd8000f8ec03f */
.L_x_13:
[----:B-1----:R-:W-:-:S04]  /*1320*/  IMAD.U32 R3, RZ, RZ, UR4 ;  /* 0x00000004ff037e24 */ /* 0x002fc8000f8e00ff */
[----:B------:R1:W2:Y:S03]  /*1330*/  SYNCS.PHASECHK.TRANS64.TRYWAIT P1, [R3+URZ+0x36000], R0 ;  /* 0x03600000030075a7 */ /* 0x0002a6000802017f */
[----:B--2---:R-:W-:Y:S05]  /*1340*/  @!P1 NANOSLEEP.SYNCS 0x989680 ;  /* 0x009896800000995d */ /* 0x004fea0003900000 */
[----:B------:R-:W2:Y:S02]  /*1350*/  @!P1 SYNCS.PHASECHK.TRANS64 P1, [R3+URZ+0x36000], R0 ;  /* 0x03600000030095a7 */ /* 0x000ea4000802007f */
[----:B--2---:R-:W-:Y:S05]  /*1360*/  @!P1 BRA `(.L_x_13) ;  /* 0xfffffffc00ec9947 */ /* 0x004fea000383ffff */
[----:B------:R-:W-:Y:S01]  /*1370*/  UIADD3 UR7, UR4, 0x24000, URZ ;  /* 0x0002400004077890 */ /* 0x000fe2000fffe03f */
[----:B------:R-:W-:Y:S01]  /*1380*/  WARPGROUP.ARRIVE ;  /* 0x00000000000079c5 */ /* 0x000fe20000000000 */
[----:B------:R-:W-:Y:S02]  /*1390*/  USHF.R.U32.HI UR4, URZ, 0x4, UR4 ;  /* 0x000000043f047899 */ /* 0x000fe40008011604 */
[----:B------:R-:W-:Y:S02]  /*13a0*/  USHF.R.U32.HI UR7, URZ, 0x4, UR7 ;  /* 0x000000043f077899 */ /* 0x000fe40008011607 */
[----:B------:R-:W-:Y:S02]  /*13b0*/  ULOP3.LUT UR4, UR4, 0x3fff, URZ, 0xc0, !UPT ;  /* 0x00003fff04047892 */ /* 0x000fe4000f8ec03f */
[----:B------:R-:W-:Y:S02]  /*13c0*/  ULOP3.LUT UR7, UR7, 0x3fff, URZ, 0xc0, !UPT ;  /* 0x00003fff07077892 */ /* 0x000fe4000f8ec03f */
[----:B------:R-:W-:-:S02]  /*13d0*/  ULOP3.LUT UR4, UR4, 0x10000, URZ, 0xfc, !UPT ;  /* 0x0001000004047892 */ /* 0x000fc4000f8efc3f */
[----:B------:R-:W-:Y:S01]  /*13e0*/  ULOP3.LUT UR7, UR7, 0x10000, URZ, 0xfc, !UPT ;  /* 0x0001000007077892 */ /* 0x000fe2000f8efc3f */
[----:B------:R-:W-:Y:S01]  /*13f0*/  UMOV UR9, 0x80000020 ;  /* 0x8000002000097882 */ /* 0x000fe20000000000 */
[----:B------:R-:W-:-:S03]  /*1400*/  UMOV UR11, 0x80000020 ;  /* 0x80000020000b7882 */ /* 0x000fc60000000000 */
[----:B------:R-:W-:Y:S02]  /*1410*/  UMOV UR8, UR4 ;  /* 0x0000000400087c82 */ /* 0x000fe40008000000 */
[----:B------:R-:W-:Y:S02]  /*1420*/  UMOV UR10, UR7 ;  /* 0x00000007000a7c82 */ /* 0x000fe40008000000 */
[----:B------:R-:W-:Y:S01]  /*1430*/  HGMMA.64x128x16.F32.BF16 R68, gdesc[UR8], RZ, !UPT, gsb0 ;  /* 0x01e00000084479f0 */ /* 0x000fe2000c0018ff */
[----:B------:R-:W-:Y:S01]  /*1440*/  UIADD3 UR8, UR4, 0x100, URZ ;  /* 0x0000010004087890 */ /* 0x000fe2000fffe03f */
[----:B------:R-:W-:Y:S01]  /*1450*/  UMOV UR9, 0x80000020 ;  /* 0x8000002000097882 */ /* 0x000fe20000000000 */
[----:B------:R-:W-:Y:S02]  /*1460*/  WARPGROUP.DEPBAR.LE gsb0, 0x0 ;  /* 0x00008000000079c5 */ /* 0x000fe40000010000 */
[----:B------:R-:W-:Y:S01]  /*1470*/  WARPGROUP.ARRIVE ;  /* 0x00000000000079c5 */ /* 0x000fe20000000000 */
[----:B------:R-:W-:Y:S01]  /*1480*/  IMAD.MOV.U32 R45, RZ, RZ, R88 ;  /* 0x000000ffff2d7224 */ /* 0x000fe200078e0058 */
[----:B------:R-:W-:Y:S01]  /*1490*/  MOV R42, R91 ;  /* 0x0000005b002a7202 */ /* 0x000fe20000000f00 */
[----:B------:R-:W-:Y:S01]  /*14a0*/  IMAD.MOV.U32 R44, RZ, RZ, R89 ;  /* 0x000000ffff2c7224 */ /* 0x000fe200078e0059 */
[----:B------:R-:W-:Y:S01]  /*14b0*/  MOV R29, R104 ;  /* 0x00000068001d7202 */ /* 0x000fe20000000f00 */
[----:B------:R-:W-:-:S02]  /*14c0*/  IMAD.MOV.U32 R43, RZ, RZ, R90 ;  /* 0x000000ffff2b7224 */ /* 0x000fc400078e005a */
[----:B------:R-:W-:Y:S01]  /*14d0*/  HGMMA.64x128x16.F32.BF16 R152, gdesc[UR8], RZ, !UPT, gsb0 ;  /* 0x01e00000089879f0 */ /* 0x000fe2000c0018ff */
[----:B------:R-:W-:Y:S01]  /*14e0*/  UIADD3 UR8, UR4, 0x200, URZ ;  /* 0x0000020004087890 */ /* 0x000fe2000fffe03f */
[----:B------:R-:W-:Y:S01]  /*14f0*/  IMAD.MOV.U32 R41, RZ, RZ, R92 ;  /* 0x000000ffff297224 */ /* 0x000fe200078e005c */
[----:B------:R-:W-:Y:S01]  /*1500*/  MOV R16, R117 ;  /* 0x0000007500107202 */ /* 0x000fe20000000f00 */
[----:B------:R-:W-:Y:S01]  /*1510*/  IMAD.MOV.U32 R40, RZ, RZ, R93 ;  /* 0x000000ffff287224 */ /* 0x000fe200078e005d */
[----:B------:R-:W-:Y:S01]  /*1520*/  MOV R2, R130 ;  /* 0x0000008200027202 */ /* 0x000fe20000000f00 */
[----:B------:R-:W-:Y:S01]  /*1530*/  IMAD.MOV.U32 R39, RZ, RZ, R94 ;  /* 0x000000ffff277224 */ /* 0x000fe200078e005e */
[----:B------:R-:W-:Y:S01]  /*1540*/  UMOV UR9, 0x80000020 ;  /* 0x8000002000097882 */ /* 0x000fe20000000000 */
[----:B------:R-:W-:Y:S01]  /*1550*/  IMAD.MOV.U32 R38, RZ, RZ, R95 ;  /* 0x000000ffff267224 */ /* 0x000fe200078e005f */
[----:B------:R-:W-:Y:S01]  /*1560*/  MOV R55, R78 ;  /* 0x0000004e00377202 */ /* 0x000fe20000000f00 */
[----:B------:R-:W-:-:S02]  /*1570*/  IMAD.MOV.U32 R37, RZ, RZ, R96 ;  /* 0x000000ffff257224 */ /* 0x000fc400078e0060 */
[----:B------:R-:W-:Y:S02]  /*1580*/  IMAD.MOV.U32 R36, RZ, RZ, R97 ;  /* 0x000000ffff247224 */ /* 0x000fe400078e0061 */
[----:B------:R-:W-:Y:S02]  /*1590*/  IMAD.MOV.U32 R35, RZ, RZ, R98 ;  /* 0x000000ffff237224 */ /* 0x000fe400078e0062 */
[----:B------:R-:W-:Y:S02]  /*15a0*/  IMAD.MOV.U32 R34, RZ, RZ, R99 ;  /* 0x000000ffff227224 */ /* 0x000fe400078e0063 */
[----:B------:R-:W-:Y:S02]  /*15b0*/  IMAD.MOV.U32 R33, RZ, RZ, R100 ;  /* 0x000000ffff217224 */ /* 0x000fe400078e0064 */
[----:B------:R-:W-:Y:S02]  /*15c0*/  IMAD.MOV.U32 R32, RZ, RZ, R101 ;  /* 0x000000ffff207224 */ /* 0x000fe400078e0065 */
[----:B------:R-:W-:-:S02]  /*15d0*/  IMAD.MOV.U32 R31, RZ, RZ, R102 ;  /* 0x000000ffff1f7224 */ /* 0x000fc400078e0066 */
[----:B------:R-:W-:Y:S02]  /*15e0*/  IMAD.MOV.U32 R30, RZ, RZ, R103 ;  /* 0x000000ffff1e7224 */ /* 0x000fe400078e0067 */
[----:B------:R-:W-:Y:S02]  /*15f0*/  IMAD.MOV.U32 R28, RZ, RZ, R105 ;  /* 0x000000ffff1c7224 */ /* 0x000fe400078e0069 */
[----:B------:R-:W-:Y:S02]  /*1600*/  IMAD.MOV.U32 R27, RZ, RZ, R106 ;  /* 0x000000ffff1b7224 */ /* 0x000fe400078e006a */
[----:B------:R-:W-:Y:S01]  /*1610*/  IMAD.MOV.U32 R26, RZ, RZ, R107 ;  /* 0x000000ffff1a7224 */ /* 0x000fe200078e006b */
[----:B------:R-:W-:Y:S01]  /*1620*/  MOV R225, R28 ;  /* 0x0000001c00e17202 */ /* 0x000fe20000000f00 */
[----:B------:R-:W-:Y:S02]  /*1630*/  IMAD.MOV.U32 R25, RZ, RZ, R108 ;  /* 0x000000ffff197224 */ /* 0x000fe400078e006c */
        /* <DEDUP_REMOVED lines=20> */
[----:B-1----:R-:W-:Y:S02]  /*1780*/  IMAD.MOV.U32 R3, RZ, RZ, R129 ;  /* 0x000000ffff037224 */ /* 0x002fe400078e0081 */
        /* <DEDUP_REMOVED lines=30> */
[----:B------:R-:W-:Y:S01]  /*1970*/  IMAD.MOV.U32 R226, RZ, RZ, R27 ;  /* 0x000000ffffe27224 */ /* 0x000fe200078e001b */
[----:B------:R-:W-:Y:S02]  /*1980*/  WARPGROUP.DEPBAR.LE gsb0, 0x0 ;  /* 0x00008000000079c5 */ /* 0x000fe40000010000 */
[----:B------:R-:W-:Y:S01]  /*1990*/  WARPGROUP.ARRIVE ;  /* 0x00000000000079c5 */ /* 0x000fe20000000000 */
[----:B------:R1:W-:Y:S01]  /*19a0*/  STL.64 [R1+0x168], R214 ;  /* 0x000168d601007387 */ /* 0x0003e20000100a00 */
[----:B------:R-:W-:Y:S02]  /*19b0*/  IMAD.MOV.U32 R227, RZ, RZ, R26 ;  /* 0x000000ffffe37224 */ /* 0x000fe400078e001a */
[----:B------:R-:W-:Y:S01]  /*19c0*/  IMAD.MOV.U32 R228, RZ, RZ, R25 ;  /* 0x000000ffffe47224 */ /* 0x000fe200078e0019 */
[----:B------:R2:W-:Y:S01]  /*19d0*/  STL.64 [R1+0x160], R212 ;  /* 0x000160d401007387 */ /* 0x0005e20000100a00 */
[----:B------:R-:W-:Y:S01]  /*19e0*/  HGMMA.64x128x16.F32.BF16 R88, gdesc[UR8], RZ, !UPT, gsb0 ;  /* 0x01e00000085879f0 */ /* 0x000fe2000c0018ff */
[----:B------:R-:W-:Y:S01]  /*19f0*/  UIADD3 UR8, UR4, 0x300, URZ ;  /* 0x0000030004087890 */ /* 0x000fe2000fffe03f */
[----:B------:R-:W-:Y:S01]  /*1a00*/  IMAD.MOV.U32 R229, RZ, RZ, R24 ;  /* 0x000000ffffe57224 */ /* 0x000fe200078e0018 */
[----:B------:R3:W-:Y:S01]  /*1a10*/  STL.64 [R1+0x158], R210 ;  /* 0x000158d201007387 */ /* 0x0007e20000100a00 */
[----:B------:R-:W-:Y:S01]  /*1a20*/  UMOV UR9, 0x80000020 ;  /* 0x8000002000097882 */ /* 0x000fe20000000000 */
[----:B------:R-:W-:-:S02]  /*1a30*/  IMAD.MOV.U32 R230, RZ, RZ, R23 ;  /* 0x000000ffffe67224 */ /* 0x000fc400078e0017 */
[----:B------:R4:W-:Y:S01]  /*1a40*/  STL.64 [R1+0x150], R208 ;  /* 0x000150d001007387 */ /* 0x0009e20000100a00 */
[----:B-1----:R-:W-:Y:S02]  /*1a50*/  IMAD.MOV.U32 R214, RZ, RZ, R39 ;  /* 0x000000ffffd67224 */ /* 0x002fe400078e0027 */
[----:B------:R-:W-:Y:S01]  /*1a60*/  IMAD.MOV.U32 R215, RZ, RZ, R38 ;  /* 0x000000ffffd77224 */ /* 0x000fe200078e0026 */
[----:B------:R1:W-:Y:S01]  /*1a70*/  STL.64 [R1+0x148], R206 ;  /* 0x000148ce01007387 */ /* 0x0003e20000100a00 */
[----:B--2---:R-:W-:Y:S01]  /*1a80*/  MOV R212, R41 ;  /* 0x0000002900d47202 */ /* 0x004fe20000000f00 */
[----:B------:R-:W-:Y:S02]  /*1a90*/  IMAD.MOV.U32 R213, RZ, RZ, R40 ;  /* 0x000000ffffd57224 */ /* 0x000fe400078e0028 */
[----:B------:R2:W-:Y:S01]  /*1aa0*/  STL.64 [R1+0x140], R204 ;  /* 0x000140cc01007387 */ /* 0x0005e20000100a00 */
[----:B---3--:R-:W-:Y:S02]  /*1ab0*/  IMAD.MOV.U32 R210, RZ, RZ, R43 ;  /* 0x000000ffffd27224 */ /* 0x008fe400078e002b */
[----:B------:R-:W-:Y:S01]  /*1ac0*/  IMAD.MOV.U32 R211, RZ, RZ, R42 ;  /* 0x000000ffffd37224 */ /* 0x000fe200078e002a */
[----:B------:R3:W-:Y:S01]  /*1ad0*/  STL.64 [R1+0x138], R202 ;  /* 0x000138ca01007387 */ /* 0x0007e20000100a00 */
[----:B----4-:R-:W-:-:S02]  /*1ae0*/  IMAD.MOV.U32 R208, RZ, RZ, R45 ;  /* 0x000000ffffd07224 */ /* 0x010fc400078e002d */
[----:B------:R-:W-:Y:S01]  /*1af0*/  IMAD.MOV.U32 R209, RZ, RZ, R44 ;  /* 0x000000ffffd17224 */ /* 0x000fe200078e002c */
[----:B------:R4:W-:Y:S01]  /*1b00*/  STL.64 [R1+0x130], R200 ;  /* 0x000130c801007387 */ /* 0x0009e20000100a00 */
[----:B-1----:R-:W-:Y:S02]  /*1b10*/  IMAD.MOV.U32 R206, RZ, RZ, R47 ;  /* 0x000000ffffce7224 */ /* 0x002fe400078e002f */
[----:B------:R-:W-:Y:S01]  /*1b20*/  IMAD.MOV.U32 R207, RZ, RZ, R46 ;  /* 0x000000ffffcf7224 */ /* 0x000fe200078e002e */
[----:B------:R1:W-:Y:S01]  /*1b30*/  STL.64 [R1+0x128], R198 ;  /* 0x000128c601007387 */ /* 0x0003e20000100a00 */
[----:B--2---:R-:W-:Y:S02]  /*1b40*/  IMAD.MOV.U32 R204, RZ, RZ, R49 ;  /* 0x000000ffffcc7224 */ /* 0x004fe400078e0031 */
[----:B------:R-:W-:Y:S01]  /*1b50*/  IMAD.MOV.U32 R205, RZ, RZ, R48 ;  /* 0x000000ffffcd7224 */ /* 0x000fe200078e0030 */
[----:B------:R2:W-:Y:S01]  /*1b60*/  STL.64 [R1+0x120], R196 ;  /* 0x000120c401007387 */ /* 0x0005e20000100a00 */
[----:B---3--:R-:W-:-:S02]  /*1b70*/  IMAD.MOV.U32 R202, RZ, RZ, R51 ;  /* 0x000000ffffca7224 */ /* 0x008fc400078e0033 */
[----:B------:R-:W-:Y:S01]  /*1b80*/  IMAD.MOV.U32 R203, RZ, RZ, R50 ;  /* 0x000000ffffcb7224 */ /* 0x000fe200078e0032 */
[----:B------:R3:W-:Y:S01]  /*1b90*/  STL.64 [R1+0x118], R194 ;  /* 0x000118c201007387 */ /* 0x0007e20000100a00 */
[----:B----4-:R-:W-:Y:S02]  /*1ba0*/  IMAD.MOV.U32 R200, RZ, RZ, R53 ;  /* 0x000000ffffc87224 */ /* 0x010fe400078e0035 */
[----:B------:R-:W-:Y:S01]  /*1bb0*/  IMAD.MOV.U32 R201, RZ, RZ, R52 ;  /* 0x000000ffffc97224 */ /* 0x000fe200078e0034 */
[----:B------:R4:W-:Y:S01]  /*1bc0*/  STL.64 [R1+0x110], R192 ;  /* 0x000110c001007387 */ /* 0x0009e20000100a00 */
[----:B-1----:R-:W-:Y:S01]  /*1bd0*/  IMAD.MOV.U32 R198, RZ, RZ, R55 ;  /* 0x000000ffffc67224 */ /* 0x002fe200078e0037 */
[----:B------:R-:W-:Y:S01]  /*1be0*/  MOV R199, R54 ;  /* 0x0000003600c77202 */ /* 0x000fe20000000f00 */
[----:B------:R-:W-:Y:S01]  /*1bf0*/  IMAD.MOV.U32 R231, RZ, RZ, R22 ;  /* 0x000000ffffe77224 */ /* 0x000fe200078e0016 */
[----:B------:R1:W-:Y:S01]  /*1c00*/  STL.64 [R1+0x108], R190 ;  /* 0x000108be01007387 */ /* 0x0003e20000100a00 */
[----:B--2---:R-:W-:-:S02]  /*1c10*/  IMAD.MOV.U32 R196, RZ, RZ, R57 ;  /* 0x000000ffffc47224 */ /* 0x004fc400078e0039 */
[----:B------:R-:W-:Y:S01]  /*1c20*/  IMAD.MOV.U32 R197, RZ, RZ, R56 ;  /* 0x000000ffffc57224 */ /* 0x000fe200078e0038 */
[----:B------:R2:W-:Y:S01]  /*1c30*/  STL.64 [R1+0x100], R188 ;  /* 0x000100bc01007387 */ /* 0x0005e20000100a00 */
[----:B---3--:R-:W-:Y:S02]  /*1c40*/  IMAD.MOV.U32 R194, RZ, RZ, R59 ;  /* 0x000000ffffc27224 */ /* 0x008fe400078e003b */
[----:B------:R-:W-:Y:S02]  /*1c50*/  IMAD.MOV.U32 R195, RZ, RZ, R58 ;  /* 0x000000ffffc37224 */ /* 0x000fe400078e003a */
[----:B----4-:R-:W-:Y:S02]  /*1c60*/  IMAD.MOV.U32 R192, RZ, RZ, R61 ;  /* 0x000000ffffc07224 */ /* 0x010fe400078e003d */
[----:B------:R-:W-:Y:S02]  /*1c70*/  IMAD.MOV.U32 R193, RZ, RZ, R60 ;  /* 0x000000ffffc17224 */ /* 0x000fe400078e003c */
[----:B-1----:R-:W-:-:S02]  /*1c80*/  IMAD.MOV.U32 R190, RZ, RZ, R63 ;  /* 0x000000ffffbe7224 */ /* 0x002fc400078e003f */
[----:B------:R-:W-:Y:S02]  /*1c90*/  IMAD.MOV.U32 R191, RZ, RZ, R62 ;  /* 0x000000ffffbf7224 */ /* 0x000fe400078e003e */
[----:B--2---:R-:W-:Y:S02]  /*1ca0*/  IMAD.MOV.U32 R188, RZ, RZ, R65 ;  /* 0x000000ffffbc7224 */ /* 0x004fe400078e0041 */
        /* <DEDUP_REMOVED lines=18> */
[----:B------:R-:W-:Y:S01]  /*1dd0*/  IMAD.MOV.U32 R250, RZ, RZ, R2 ;  /* 0x000000fffffa7224 */ /* 0x000fe200078e0002 */
[----:B------:R-:W-:Y:S02]  /*1de0*/  WARPGROUP.DEPBAR.LE gsb0, 0x0 ;  /* 0x00008000000079c5 */ /* 0x000fe40000010000 */
[----:B------:R-:W-:-:S06]  /*1df0*/  WARPGROUP.ARRIVE ;  /* 0x00000000000079c5 */ /* 0x000fcc0000000000 */
[----:B------:R-:W-:Y:S01]  /*1e00*/  HGMMA.64x128x16.F32.BF16 R24, gdesc[UR8], RZ, !UPT, gsb0 ;  /* 0x01e00000081879f0 */ /* 0x000fe2000c0018ff */
[----:B------:R-:W-:Y:S02]  /*1e10*/  UIADD3 UR8, UR4, 0x2, URZ ;  /* 0x0000000204087890 */ /* 0x000fe4000fffe03f */
[----:B------:R-:W-:Y:S01]  /*1e20*/  UIADD3 UR10, UR7, 0x2, URZ ;  /* 0x00000002070a7890 */ /* 0x000fe2000fffe03f */
[----:B------:R-:W-:Y:S01]  /*1e30*/  UMOV UR9, 0x80000020 ;  /* 0x8000002000097882 */ /* 0x000fe20000000000 */
[----:B------:R-:W-:Y:S01]  /*1e40*/  UMOV UR11, 0x80000020 ;  /* 0x80000020000b7882 */ /* 0x000fe20000000000 */
[----:B------:R-:W-:Y:S02]  /*1e50*/  WARPGROUP.DEPBAR.LE gsb0, 0x0 ;  /* 0x00008000000079c5 */ /* 0x000fe40000010000 */
[----:B------:R-:W-:-:S06]  /*1e60*/  WARPGROUP.ARRIVE ;  /* 0x00000000000079c5 */ /* 0x000fcc0000000000 */
[----:B------:R-:W-:Y:S03]  /*1e70*/  HGMMA.64x128x16.F32.BF16 R188, gdesc[UR8], R188, gsb0 ;  /* 0x01e0000008bc79f0 */ /* 0x000fe600080018bc */
[----:B------:R-:W-:Y:S02]  /*1e80*/  WARPGROUP.DEPBAR.LE gsb0, 0x0 ;  /* 0x00008000000079c5 */ /* 0x000fe40000010000 */
[----:B------:R-:W-:Y:S04]  /*1e90*/  STL.64 [R1], R188 ;  /* 0x000000bc01007387 */ /* 0x000fe80000100a00 */
[----:B------:R-:W-:Y:S04]  /*1ea0*/  STL.64 [R1+0x8], R190 ;  /* 0x000008be01007387 */ /* 0x000fe80000100a00 */
        /* <DEDUP_REMOVED lines=11> */
[----:B------:R1:W-:Y:S04]  /*1f60*/  STL.64 [R1+0x68], R214 ;  /* 0x000068d601007387 */ /* 0x0003e80000100a00 */
        /* <DEDUP_REMOVED lines=18> */
[----:B-1----:R-:W3:Y:S04]  /*2090*/  LDL.LU.64 R214, [R1+0x168] ;  /* 0x0001680001d67983 */ /* 0x002ee80000300a00 */
[----:B------:R-:W3:Y:S04]  /*20a0*/  LDL.LU.64 R212, [R1+0x160] ;  /* 0x0001600001d47983 */ /* 0x000ee80000300a00 */
        /* <DEDUP_REMOVED lines=11> */
[----:B------:R-:W3:Y:S01]  /*2160*/  LDL.LU.64 R188, [R1+0x100] ;  /* 0x0001000001bc7983 */ /* 0x000ee20000300a00 */
[----:B------:R-:W-:Y:S01]  /*2170*/  UIADD3 UR8, UR4, 0x102, URZ ;  /* 0x0000010204087890 */ /* 0x000fe2000fffe03f */
[----:B------:R-:W-:Y:S01]  /*2180*/  UMOV UR9, 0x80000020 ;  /* 0x8000002000097882 */ /* 0x000fe20000000000 */
[----:B---3--:R-:W-:-:S07]  /*2190*/  WARPGROUP.ARRIVE ;  /* 0x00000000000079c5 */ /* 0x008fce0000000000 */
[----:B------:R-:W-:Y:S01]  /*21a0*/  HGMMA.64x128x16.F32.BF16 R152, gdesc[UR8], R152, gsb0 ;  /* 0x01e00000089879f0 */ /* 0x000fe20008001898 */
[----:B------:R-:W-:Y:S01]  /*21b0*/  UIADD3 UR8, UR4, 0x202, URZ ;  /* 0x0000020204087890 */ /* 0x000fe2000fffe03f */
[----:B------:R-:W-:Y:S01]  /*21c0*/  UMOV UR9, 0x80000020 ;  /* 0x8000002000097882 */ /* 0x000fe20000000000 */
[----:B------:R-:W-:Y:S02]  /*21d0*/  WARPGROUP.DEPBAR.LE gsb0, 0x0 ;  /* 0x00008000000079c5 */ /* 0x000fe40000010000 */
[----:B------:R-:W-:-:S07]  /*21e0*/  WARPGROUP.ARRIVE ;  /* 0x00000000000079c5 */ /* 0x000fce0000000000 */
[----:B------:R-:W-:Y:S01]  /*21f0*/  HGMMA.64x128x16.F32.BF16 R88, gdesc[UR8], R88, gsb0 ;  /* 0x01e00000085879f0 */ /* 0x000fe20008001858 */
[----:B------:R-:W-:Y:S01]  /*2200*/  UIADD3 UR8, UR4, 0x302, URZ ;  /* 0x0000030204087890 */ /* 0x000fe2000fffe03f */
[----:B------:R-:W-:Y:S02]  /*2210*/  UMOV UR9, 0x80000020 ;  /* 0x8000002000097882 */ /* 0x000fe40000000000 */
[----:B------:R-:W-:Y:S01]  /*2220*/  UMOV UR4, 0x1 ;  /* 0x0000000100047882 */ /* 0x000fe20000000000 */
[----:B------:R-:W-:Y:S02]  /*2230*/  WARPGROUP.DEPBAR.LE gsb0, 0x0 ;  /* 0x00008000000079c5 */ /* 0x000fe40000010000 */
[----:B------:R-:W-:-:S06]  /*2240*/  WARPGROUP.ARRIVE ;  /* 0x00000000000079c5 */ /* 0x000fcc0000000000 */
[----:B--2---:R-:W-:Y:S03]  /*2250*/  HGMMA.64x128x16.F32.BF16 R24, gdesc[UR8], R24, gsb0 ;  /* 0x01e00000081879f0 */ /* 0x004fe60008001818 */
[----:B------:R-:W-:Y:S02]  /*2260*/  WARPGROUP.DEPBAR.LE gsb0, 0x0 ;  /* 0x00008000000079c5 */ /* 0x000fe40000010000 */
.L_x_11:
[----:B------:R-:W-:-:S04]  /*2270*/  UISETP.LT.AND UP0, UPT, UR5, 0x1, UPT ;  /* 0x000000010500788c */ /* 0x000fc8000bf01270 */
[----:B------:R-:W-:-:S04]  /*2280*/  USEL UR7, UR5, 0x1, UP0 ;  /* 0x0000000105077887 */ /* 0x000fc80008000000 */
[----:B------:R-:W-:-:S04]  /*2290*/  UIADD3 UR7, UR5, -UR7, URZ ;  /* 0x8000000705077290 */ /* 0x000fc8000fffe03f */
[----:B------:R-:W-:-:S06]  /*22a0*/  UISETP.GE.AND UP0, UPT, UR7, 0x1, UPT ;  /* 0x000000010700788c */ /* 0x000fcc000bf06270 */
[----:B------:R-:W-:-:S13]  /*22b0*/  PLOP3.LUT P1, PT, PT, PT, UP0, 0x80, 0x0 ;  /* 0x000000000000781c */ /* 0x000fda0003f2f008 */
[----:B------:R-:W-:Y:S05]  /*22c0*/  @!P1 BRA `(.L_x_14) ;  /* 0x00000014009c9947 */ /* 0x000fea0003800000 */
[----:B------:R-:W-:Y:S01]  /*22d0*/  IMAD.MOV.U32 R4, RZ, RZ, RZ ;  /* 0x000000ffff047224 */ /* 0x000fe200078e00ff */
[----:B------:R-:W-:Y:S01]  /*22e0*/  ULOP3.LUT UR19, UR6, 0x1, URZ, 0xfc, !UPT ;  /* 0x0000000106137892 */ /* 0x000fe2000f8efc3f */
[----:B------:R-:W-:Y:S01]  /*22f0*/  IMAD.U32 R3, RZ, RZ, UR7 ;  /* 0x00000007ff037e24 */ /* 0x000fe2000f8e00ff */
[----:B------:R-:W-:Y:S01]  /*2300*/  UISETP.NE.U32.AND UP0, UPT, UR4, URZ, UPT ;  /* 0x0000003f0400728c */ /* 0x000fe2000bf05070 */
[----:B------:R-:W-:-:S10]  /*2310*/  UMOV UR5, URZ ;  /* 0x0000003f00057c82 */ /* 0x000fd40008000000 */
.L_x_19:
[----:B------:R-:W-:-:S06]  /*2320*/  UISETP.NE.AND UP1, UPT, UR19, 0x3, UPT ;  /* 0x000000031300788c */ /* 0x000fcc000bf25270 */
[----:B------:R-:W-:-:S13]  /*2330*/  PLOP3.LUT P2, PT, PT, PT, UP1, 0x80, 0x0 ;  /* 0x000000000000781c */ /* 0x000fda0003f4f018 */
[----:B------:R-:W-:Y:S05]  /*2340*/  @!P2 BRA `(.L_x_15) ;  /* 0x000000000004a947 */ /* 0x000fea0003800000 */
[----:B------:R-:W-:Y:S01]  /*2350*/  BPT.TRAP 0x1 ;  /* 0x000000040000795c */ /* 0x000fe20000300000 */
.L_x_15:
[----:B------:R-:W1:Y:S01]  /*2360*/  S2UR UR8, SR_CgaCtaId ;  /* 0x00000000000879c3 */ /* 0x000e620000008800 */
[----:B------:R-:W-:Y:S01]  /*2370*/  UMOV UR12, 0x400 ;  /* 0x00000400000c7882 */ /* 0x000fe20000000000 */
[----:B------:R-:W-:Y:S01]  /*2380*/  SHF.L.U32 R2, R4, 0x1f, RZ ;  /* 0x0000001f04027819 */ /* 0x000fe200000006ff */
[----:B-1----:R-:W-:-:S04]  /*2390*/  ULEA UR12, UR8, UR12, 0x18 ;  /* 0x0000000c080c7291 */ /* 0x002fc8000f8ec03f */
[----:B------:R-:W-:-:S12]  /*23a0*/  ULEA UR8, UR4, UR12, 0x3 ;  /* 0x0000000c04087291 */ /* 0x000fd8000f8e183f */
.L_x_16:
[----:B-1----:R-:W-:-:S04]  /*23b0*/  IMAD.U32 R0, RZ, RZ, UR8 ;  /* 0x00000008ff007e24 */ /* 0x002fc8000f8e00ff */
[----:B------:R1:W2:Y:S03]  /*23c0*/  SYNCS.PHASECHK.TRANS64.TRYWAIT P1, [R0+URZ+0x36000], R2 ;  /* 0x03600002000075a7 */ /* 0x0002a6000802017f */
[----:B--2---:R-:W-:Y:S05]  /*23d0*/  @!P1 NANOSLEEP.SYNCS 0x989680 ;  /* 0x009896800000995d */ /* 0x004fea0003900000 */
[----:B------:R-:W2:Y:S02]  /*23e0*/  @!P1 SYNCS.PHASECHK.TRANS64 P1, [R0+URZ+0x36000], R2 ;  /* 0x03600002000095a7 */ /* 0x000ea4000802007f */
[----:B--2---:R-:W-:Y:S05]  /*23f0*/  @!P1 BRA `(.L_x_16) ;  /* 0xfffffffc00ec9947 */ /* 0x004fea000383ffff */
        /* <DEDUP_REMOVED lines=32> */
[----:B--2---:R-:W2:Y:S04]  /*2600*/  LDL.LU.64 R24, [R1] ;  /* 0x0000000001187983 */ /* 0x004ea80000300a00 */
[----:B------:R-:W2:Y:S04]  /*2610*/  LDL.LU.64 R26, [R1+0x8] ;  /* 0x00000800011a7983 */ /* 0x000ea80000300a00 */
        /* <DEDUP_REMOVED lines=29> */
[----:B------:R-:W2:Y:S01]  /*27f0*/  LDL.LU.64 R86, [R1+0xf8] ;  /* 0x0000f80001567983 */ /* 0x000ea20000300a00 */
[----:B------:R-:W-:-:S02]  /*2800*/  UIADD3 UR9, UR12, 0x24000, URZ ;  /* 0x000240000c097890 */ /* 0x000fc4000fffe03f */
[----:B------:R-:W-:Y:S02]  /*2810*/  USHF.R.U32.HI UR8, URZ, 0x4, UR12 ;  /* 0x000000043f087899 */ /* 0x000fe4000801160c */
[----:B------:R-:W-:Y:S02]  /*2820*/  USHF.R.U32.HI UR9, URZ, 0x4, UR9 ;  /* 0x000000043f097899 */ /* 0x000fe40008011609 */
[----:B------:R-:W-:Y:S02]  /*2830*/  ULOP3.LUT UR8, UR8, 0x3fff, URZ, 0xc0, !UPT ;  /* 0x00003fff08087892 */ /* 0x000fe4000f8ec03f */
[----:B------:R-:W-:Y:S02]  /*2840*/  ULOP3.LUT UR9, UR9, 0x3fff, URZ, 0xc0, !UPT ;  /* 0x00003fff09097892 */ /* 0x000fe4000f8ec03f */
[----:B------:R-:W-:Y:S02]  /*2850*/  ULOP3.LUT UR8, UR8, 0x10000, URZ, 0xfc, !UPT ;  /* 0x0001000008087892 */ /* 0x000fe4000f8efc3f */
[----:B------:R-:W-:-:S02]  /*2860*/  ULOP3.LUT UR9, UR9, 0x10000, URZ, 0xfc, !UPT ;  /* 0x0001000009097892 */ /* 0x000fc4000f8efc3f */
[----:B------:R-:W-:Y:S02]  /*2870*/  ULEA UR17, UR4, UR8, 0xa ;  /* 0x0000000804117291 */ /* 0x000fe4000f8e503f */
[----:B------:R-:W-:Y:S01]  /*2880*/  ULEA UR18, UR4, UR9, 0x9 ;  /* 0x0000000904127291 */ /* 0x000fe2000f8e483f */
[----:B------:R-:W-:Y:S02]  /*2890*/  UMOV UR11, 0x80000020 ;  /* 0x80000020000b7882 */ /* 0x000fe40000000000 */
[----:B------:R-:W-:Y:S02]  /*28a0*/  UMOV UR9, 0x80000020 ;  /* 0x8000002000097882 */ /* 0x000fe40000000000 */
[----:B------:R-:W-:Y:S02]  /*28b0*/  UMOV UR8, UR17 ;  /* 0x0000001100087c82 */ /* 0x000fe40008000000 */
[----:B------:R-:W-:Y:S01]  /*28c0*/  UMOV UR10, UR18 ;  /* 0x00000012000a7c82 */ /* 0x000fe20008000000 */
[----:B--2---:R-:W-:-:S06]  /*28d0*/  WARPGROUP.ARRIVE ;  /* 0x00000000000079c5 */ /* 0x004fcc0000000000 */
[----:B------:R-:W-:Y:S01]  /*28e0*/  HGMMA.64x128x16.F32.BF16 R24, gdesc[UR8], R24, UP0, gsb0 ;  /* 0x01e00000081879f0 */ /* 0x000fe2000b801818 */
[----:B------:R-:W-:Y:S01]  /*28f0*/  UIADD3 UR8, UR17, 0x100, URZ ;  /* 0x0000010011087890 */ /* 0x000fe2000fffe03f */
[----:B------:R-:W-:Y:S01]  /*2900*/  UMOV UR9, 0x80000020 ;  /* 0x8000002000097882 */ /* 0x000fe20000000000 */
[----:B------:R-:W-:Y:S02]  /*2910*/  WARPGROUP.DEPBAR.LE gsb0, 0x0 ;  /* 0x00008000000079c5 */ /* 0x000fe40000010000 */
[----:B------:R-:W-:Y:S01]  /*2920*/  STL.64 [R1], R24 ;  /* 0x0000001801007387 */ /* 0x000fe20000100a00 */
[----:B-1----:R-:W-:Y:S01]  /*2930*/  IMAD.MOV.U32 R2, RZ, RZ, R86 ;  /* 0x000000ffff027224 */ /* 0x002fe200078e0056 */
[----:B------:R-:W-:Y:S01]  /*2940*/  MOV R12, R79 ;  /* 0x0000004f000c7202 */ /* 0x000fe20000000f00 */
[----:B------:R-:W-:Y:S01]  /*2950*/  IMAD.MOV.U32 R0, RZ, RZ, R87 ;  /* 0x000000ffff007224 */ /* 0x000fe200078e0057 */
[----:B------:R-:W-:Y:S01]  /*2960*/  STL.64 [R1+0x8], R26 ;  /* 0x0000081a01007387 */ /* 0x000fe20000100a00 */
[----:B------:R-:W-:Y:S01]  /*2970*/  IMAD.MOV.U32 R7, RZ, RZ, R84 ;  /* 0x000000ffff077224 */ /* 0x000fe200078e0054 */
[----:B------:R-:W-:Y:S01]  /*2980*/  MOV R230, R66 ;  /* 0x0000004200e67202 */ /* 0x000fe20000000f00 */
[----:B------:R-:W-:Y:S01]  /*2990*/  IMAD.MOV.U32 R6, RZ, RZ, R85 ;  /* 0x000000ffff067224 */ /* 0x000fe200078e0055 */
[----:B------:R-:W-:Y:S01]  /*29a0*/  STL.64 [R1+0x10], R28 ;  /* 0x0000101c01007387 */ /* 0x000fe20000100a00 */
[----:B------:R-:W-:Y:S01]  /*29b0*/  IMAD.MOV.U32 R9, RZ, RZ, R82 ;  /* 0x000000ffff097224 */ /* 0x000fe200078e0052 */
[----:B------:R-:W-:Y:S01]  /*29c0*/  WARPGROUP.ARRIVE ;  /* 0x00000000000079c5 */ /* 0x000fe20000000000 */
[----:B------:R-:W-:Y:S01]  /*29d0*/  IMAD.MOV.U32 R8, RZ, RZ, R83 ;  /* 0x000000ffff087224 */ /* 0x000fe200078e0053 */
[----:B------:R1:W-:Y:S01]  /*29e0*/  STL [R1+0x18], R30 ;  /* 0x0000181e01007387 */ /* 0x0003e20000100800 */
[----:B------:R-:W-:Y:S01]  /*29f0*/  IMAD.MOV.U32 R11, RZ, RZ, R80 ;  /* 0x000000ffff0b7224 */ /* 0x000fe200078e0050 */
[----:B------:R-:W-:Y:S01]  /*2a00*/  MOV R217, R53 ;  /* 0x0000003500d97202 */ /* 0x000fe20000000f00 */
[----:B------:R-:W-:Y:S01]  /*2a10*/  IMAD.MOV.U32 R10, RZ, RZ, R81 ;  /* 0x000000ffff0a7224 */ /* 0x000fe200078e0051 */
[----:B------:R-:W2:Y:S01]  /*2a20*/  LDL.LU.64 R86, [R1+0x268] ;  /* 0x0002680001567983 */ /* 0x000ea20000300a00 */
[----:B------:R-:W-:Y:S01]  /*2a30*/  IMAD.MOV.U32 R13, RZ, RZ, R78 ;  /* 0x000000ffff0d7224 */ /* 0x000fe200078e004e */
[----:B------:R-:W-:Y:S01]  /*2a40*/  HGMMA.64x128x16.F32.BF16 R152, gdesc[UR8], R152, UP0, gsb0 ;  /* 0x01e00000089879f0 */ /* 0x000fe2000b801898 */
[----:B------:R-:W-:Y:S01]  /*2a50*/  IMAD.MOV.U32 R15, RZ, RZ, R76 ;  /* 0x000000ffff0f7224 */ /* 0x000fe200078e004c */
[----:B------:R-:W2:Y:S01]  /*2a60*/  LDL.LU.64 R84, [R1+0x260] ;  /* 0x0002600001547983 */ /* 0x000ea20000300a00 */
[----:B------:R-:W-:Y:S01]  /*2a70*/  IMAD.MOV.U32 R14, RZ, RZ, R77 ;  /* 0x000000ffff0e7224 */ /* 0x000fe200078e004d */
[----:B------:R-:W-:Y:S01]  /*2a80*/  MOV R243, R40 ;  /* 0x0000002800f37202 */ /* 0x000fe20000000f00 */
[----:B------:R-:W-:Y:S01]  /*2a90*/  IMAD.MOV.U32 R17, RZ, RZ, R74 ;  /* 0x000000ffff117224 */ /* 0x000fe200078e004a */
[----:B------:R-:W2:Y:S01]  /*2aa0*/  LDL.LU.64 R82, [R1+0x258] ;  /* 0x0002580001527983 */ /* 0x000ea20000300a00 */
[----:B------:R-:W-:-:S02]  /*2ab0*/  IMAD.MOV.U32 R16, RZ, RZ, R75 ;  /* 0x000000ffff107224 */ /* 0x000fc400078e004b */
[----:B------:R-:W-:Y:S01]  /*2ac0*/  IMAD.MOV.U32 R19, RZ, RZ, R72 ;  /* 0x000000ffff137224 */ /* 0x000fe200078e0048 */
[----:B------:R-:W2:Y:S01]  /*2ad0*/  LDL.LU.64 R80, [R1+0x250] ;  /* 0x0002500001507983 */ /* 0x000ea20000300a00 */
[----:B------:R-:W-:Y:S02]  /*2ae0*/  IMAD.MOV.U32 R18, RZ, RZ, R73 ;  /* 0x000000ffff127224 */ /* 0x000fe400078e0049 */
[----:B------:R-:W-:Y:S01]  /*2af0*/  IMAD.MOV.U32 R21, RZ, RZ, R70 ;  /* 0x000000ffff157224 */ /* 0x000fe200078e0046 */
[----:B------:R-:W2:Y:S01]  /*2b00*/  LDL.LU.64 R78, [R1+0x248] ;  /* 0x00024800014e7983 */ /* 0x000ea20000300a00 */
[----:B------:R-:W-:Y:S02]  /*2b10*/  IMAD.MOV.U32 R20, RZ, RZ, R71 ;  /* 0x000000ffff147224 */ /* 0x000fe400078e0047 */
        /* <DEDUP_REMOVED lines=53> */
[----:B------:R-:W-:-:S03]  /*2e70*/  IMAD.MOV.U32 R252, RZ, RZ, R31 ;  /* 0x000000fffffc7224 */ /* 0x000fc600078e001f */
[----:B------:R-:W2:Y:S04]  /*2e80*/  LDL.LU.64 R40, [R1+0x1b0] ;  /* 0x0001b00001287983 */ /* 0x000ea80000300a00 */
[----:B------:R-:W2:Y:S04]  /*2e90*/  LDL.LU.64 R38, [R1+0x1a8] ;  /* 0x0001a80001267983 */ /* 0x000ea80000300a00 */
[----:B------:R-:W2:Y:S04]  /*2ea0*/  LDL.LU.64 R36, [R1+0x1a0] ;  /* 0x0001a00001247983 */ /* 0x000ea80000300a00 */
[----:B------:R-:W2:Y:S04]  /*2eb0*/  LDL.LU.64 R34, [R1+0x198] ;  /* 0x0001980001227983 */ /* 0x000ea80000300a00 */
[----:B------:R-:W2:Y:S04]  /*2ec0*/  LDL.LU.64 R32, [R1+0x190] ;  /* 0x0001900001207983 */ /* 0x000ea80000300a00 */
[----:B-1----:R-:W2:Y:S04]  /*2ed0*/  LDL.LU.64 R30, [R1+0x188] ;  /* 0x00018800011e7983 */ /* 0x002ea80000300a00 */
[----:B------:R-:W2:Y:S04]  /*2ee0*/  LDL.LU.64 R28, [R1+0x180] ;  /* 0x00018000011c7983 */ /* 0x000ea80000300a00 */
[----:B------:R-:W2:Y:S04]  /*2ef0*/  LDL.LU.64 R26, [R1+0x178] ;  /* 0x00017800011a7983 */ /* 0x000ea80000300a00 */
[----:B------:R-:W2:Y:S01]  /*2f00*/  LDL.LU.64 R24, [R1+0x170] ;  /* 0x0001700001187983 */ /* 0x000ea20000300a00 */
[----:B------:R-:W-:-:S03]  /*2f10*/  WARPGROUP.DEPBAR.LE gsb0, 0x0 ;  /* 0x00008000000079c5 */ /* 0x000fc60000010000 */
        /* <DEDUP_REMOVED lines=14> */
[----:B-1----:R-:W3:Y:S04]  /*3000*/  LDL.LU R188, [R1] ;  /* 0x0000000001bc7983 */ /* 0x002ee80000300800 */
[----:B------:R-:W3:Y:S04]  /*3010*/  LDL.LU R189, [R1+0x4] ;  /* 0x0000040001bd7983 */ /* 0x000ee80000300800 */
[----:B------:R-:W3:Y:S04]  /*3020*/  LDL.LU R190, [R1+0x8] ;  /* 0x0000080001be7983 */ /* 0x000ee80000300800 */
[----:B------:R-:W3:Y:S04]  /*3030*/  LDL.LU R191, [R1+0xc] ;  /* 0x00000c0001bf7983 */ /* 0x000ee80000300800 */
[----:B------:R-:W3:Y:S04]  /*3040*/  LDL.LU R192, [R1+0x10] ;  /* 0x0000100001c07983 */ /* 0x000ee80000300800 */
[----:B------:R-:W3:Y:S04]  /*3050*/  LDL.LU R193, [R1+0x14] ;  /* 0x0000140001c17983 */ /* 0x000ee80000300800 */
[----:B------:R-:W3:Y:S01]  /*3060*/  LDL.LU R194, [R1+0x18] ;  /* 0x0000180001c27983 */ /* 0x000ee20000300800 */
[----:B------:R-:W-:Y:S01]  /*3070*/  UIADD3 UR8, UR17, 0x200, URZ ;  /* 0x0000020011087890 */ /* 0x000fe2000fffe03f */
[----:B------:R-:W-:Y:S01]  /*3080*/  WARPGROUP.ARRIVE ;  /* 0x00000000000079c5 */ /* 0x000fe20000000000 */
[----:B------:R-:W-:-:S07]  /*3090*/  UMOV UR9, 0x80000020 ;  /* 0x8000002000097882 */ /* 0x000fce0000000000 */
[----:B------:R-:W-:Y:S01]  /*30a0*/  HGMMA.64x128x16.F32.BF16 R88, gdesc[UR8], R88, UP0, gsb0 ;  /* 0x01e00000085879f0 */ /* 0x000fe2000b801858 */
[----:B------:R-:W-:Y:S01]  /*30b0*/  UIADD3 UR8, UR17, 0x300, URZ ;  /* 0x0000030011087890 */ /* 0x000fe2000fffe03f */
[----:B------:R-:W-:Y:S01]  /*30c0*/  UMOV UR9, 0x80000020 ;  /* 0x8000002000097882 */ /* 0x000fe20000000000 */
[----:B------:R-:W-:Y:S01]  /*30d0*/  IMAD.MOV.U32 R196, RZ, RZ, R251 ;  /* 0x000000ffffc47224 */ /* 0x000fe200078e00fb */
[----:B------:R-:W-:Y:S01]  /*30e0*/  MOV R199, R248 ;  /* 0x000000f800c77202 */ /* 0x000fe20000000f00 */
[----:B------:R-:W-:Y:S01]  /*30f0*/  IMAD.MOV.U32 R197, RZ, RZ, R250 ;  /* 0x000000ffffc57224 */ /* 0x000fe200078e00fa */
[----:B------:R-:W-:Y:S01]  /*3100*/  MOV R212, R235 ;  /* 0x000000eb00d47202 */ /* 0x000fe20000000f00 */
[----:B------:R-:W-:Y:S02]  /*3110*/  IMAD.MOV.U32 R198, RZ, RZ, R249 ;  /* 0x000000ffffc67224 */ /* 0x000fe400078e00f9 */
[----:B------:R-:W-:Y:S02]  /*3120*/  IMAD.MOV.U32 R200, RZ, RZ, R247 ;  /* 0x000000ffffc87224 */ /* 0x000fe400078e00f7 */
[----:B------:R-:W-:-:S02]  /*3130*/  IMAD.MOV.U32 R201, RZ, RZ, R246 ;  /* 0x000000ffffc97224 */ /* 0x000fc400078e00f6 */
[----:B------:R-:W-:Y:S02]  /*3140*/  IMAD.MOV.U32 R202, RZ, RZ, R245 ;  /* 0x000000ffffca7224 */ /* 0x000fe400078e00f5 */
[----:B------:R-:W-:Y:S02]  /*3150*/  IMAD.MOV.U32 R203, RZ, RZ, R244 ;  /* 0x000000ffffcb7224 */ /* 0x000fe400078e00f4 */
[----:B------:R-:W-:Y:S02]  /*3160*/  IMAD.MOV.U32 R204, RZ, RZ, R243 ;  /* 0x000000ffffcc7224 */ /* 0x000fe400078e00f3 */
[----:B------:R-:W-:Y:S02]  /*3170*/  IMAD.MOV.U32 R205, RZ, RZ, R242 ;  /* 0x000000ffffcd7224 */ /* 0x000fe400078e00f2 */
[----:B------:R-:W-:Y:S01]  /*3180*/  IMAD.MOV.U32 R206, RZ, RZ, R241 ;  /* 0x000000ffffce7224 */ /* 0x000fe200078e00f1 */
[----:B------:R-:W-:Y:S01]  /*3190*/  MOV R241, R14 ;  /* 0x0000000e00f17202 */ /* 0x000fe20000000f00 */
[----:B------:R-:W-:Y:S01]  /*31a0*/  IMAD.MOV.U32 R207, RZ, RZ, R240 ;  /* 0x000000ffffcf7224 */ /* 0x000fe200078e00f0 */
[----:B------:R-:W-:-:S02]  /*31b0*/  WARPGROUP.DEPBAR.LE gsb0, 0x0 ;  /* 0x00008000000079c5 */ /* 0x000fc40000010000 */
[----:B--2---:R-:W-:-:S06]  /*31c0*/  WARPGROUP.ARRIVE ;  /* 0x00000000000079c5 */ /* 0x004fcc0000000000 */
[----:B------:R-:W-:Y:S01]  /*31d0*/  HGMMA.64x128x16.F32.BF16 R24, gdesc[UR8], R24, UP0, gsb0 ;  /* 0x01e00000081879f0 */ /* 0x000fe2000b801818 */
        /* <DEDUP_REMOVED lines=27> */
[----:B------:R-:W-:Y:S02]  /*3390*/  UIADD3 UR8, UR17, 0x2, URZ ;  /* 0x0000000211087890 */ /* 0x000fe4000fffe03f */
[----:B------:R-:W-:Y:S01]  /*33a0*/  UIADD3 UR10, UR18, 0x2, URZ ;  /* 0x00000002120a7890 */ /* 0x000fe2000fffe03f */
[----:B------:R-:W-:Y:S01]  /*33b0*/  UMOV UR9, 0x80000020 ;  /* 0x8000002000097882 */ /* 0x000fe20000000000 */
[----:B------:R-:W-:Y:S01]  /*33c0*/  UMOV UR11, 0x80000020 ;  /* 0x80000020000b7882 */ /* 0x000fe20000000000 */
[----:B------:R-:W-:-:S02]  /*33d0*/  WARPGROUP.DEPBAR.LE gsb0, 0x0 ;  /* 0x00008000000079c5 */ /* 0x000fc40000010000 */
[----:B---3--:R-:W-:-:S06]  /*33e0*/  WARPGROUP.ARRIVE ;  /* 0x00000000000079c5 */ /* 0x008fcc0000000000 */
        /* <DEDUP_REMOVED lines=58> */
[----:B------:R-:W-:Y:S01]  /*3790*/  UMOV UR9, 0x80000020 ;  /* 0x8000002000097882 */ /* 0x000fe20000000000 */
[----:B------:R-:W-:Y:S02]  /*37a0*/  WARPGROUP.DEPBAR.LE gsb0, 0x0 ;  /* 0x00008000000079c5 */ /* 0x000fe40000010000 */
[----:B------:R-:W-:-:S07]  /*37b0*/  WARPGROUP.ARRIVE ;  /* 0x00000000000079c5 */ /* 0x000fce0000000000 */
[----:B------:R-:W-:Y:S03]  /*37c0*/  HGMMA.64x128x16.F32.BF16 R24, gdesc[UR8], R24, gsb0 ;  /* 0x01e00000081879f0 */ /* 0x000fe60008001818 */
[----:B------:R-:W-:Y:S02]  /*37d0*/  WARPGROUP.DEPBAR.LE gsb0, 0x0 ;  /* 0x00008000000079c5 */ /* 0x000fe40000010000 */
[----:B--2---:R-:W-:Y:S05]  /*37e0*/  @!P2 BRA `(.L_x_17) ;  /* 0x000000000004a947 */ /* 0x004fea0003800000 */
[----:B------:R-:W-:Y:S01]  /*37f0*/  BPT.TRAP 0x1 ;  /* 0x000000040000795c */ /* 0x000fe20000300000 */
.L_x_17:
[----:B------:R-:W-:Y:S02]  /*3800*/  UISETP.GT.U32.AND UP0, UPT, UR6, 0x1, UPT ;  /* 0x000000010600788c */ /* 0x000fe4000bf04070 */
[----:B------:R-:W-:-:S04]  /*3810*/  ULEA UR12, UR5, UR12, 0x3 ;  /* 0x0000000c050c7291 */ /* 0x000fc8000f8e183f */
[----:B------:R-:W-:Y:S01]  /*3820*/  UIADD3 UR12, UR12, 0x36048, URZ ;  /* 0x000360480c0c7890 */ /* 0x000fe2000fffe03f */
[----:B------:R-:W-:-:S03]  /*3830*/  PLOP3.LUT P1, PT, PT, PT, UP0, 0x80, 0x0 ;  /* 0x000000000000781c */ /* 0x000fc60003f2f008 */
[----:B------:R-:W-:-:S09]  /*3840*/  UPRMT UR12, URZ, 0x654, UR12 ;  /* 0x000006543f0c7896 */ /* 0x000fd2000800000c */
[----:B------:R-:W-:Y:S01]  /*3850*/  SYNCS.ARRIVE.TRANS64.RED.A1T0 RZ, [UR12], RZ ;  /* 0x000000ffffff79a7 */ /* 0x000fe2000810040c */
[----:B------:R-:W-:Y:S05]  /*3860*/  @P1 BRA `(.L_x_18) ;  /* 0x0000000000041947 */ /* 0x000fea0003800000 */
[----:B------:R-:W-:Y:S01]  /*3870*/  BPT.TRAP 0x1 ;  /* 0x000000040000795c */ /* 0x000fe20000300000 */
.L_x_18:
[----:B------:R-:W-:Y:S01]  /*3880*/  UIADD3 UR4, UR4, 0x1, URZ ;  /* 0x0000000104047890 */ /* 0x000fe2000fffe03f */
[C---:B------:R-:W-:Y:S01]  /*3890*/  ISETP.GT.AND P1, PT, R3.reuse, 0x1, PT ;  /* 0x000000010300780c */ /* 0x040fe20003f24270 */
[----:B------:R-:W-:Y:S01]  /*38a0*/  UIADD3 UR5, UR5, 0x1, URZ ;  /* 0x0000000105057890 */ /* 0x000fe2000fffe03f */
[----:B------:R-:W-:Y:S01]  /*38b0*/  VIADD R3, R3, 0xffffffff ;  /* 0xffffffff03037836 */ /* 0x000fe20000000000 */
[----:B------:R-:W-:Y:S02]  /*38c0*/  UISETP.NE.AND UP0, UPT, UR4, 0x9, UPT ;  /* 0x000000090400788c */ /* 0x000fe4000bf05270 */
[----:B------:R-:W-:Y:S02]  /*38d0*/  UISETP.NE.AND UP1, UPT, UR5, 0x9, UPT ;  /* 0x000000090500788c */ /* 0x000fe4000bf25270 */
[----:B------:R-:W-:Y:S02]  /*38e0*/  USEL UR8, URZ, 0x1, UP0 ;  /* 0x000000013f087887 */ /* 0x000fe40008000000 */
[----:B------:R-:W-:-:S02]  /*38f0*/  USEL UR4, UR4, URZ, UP0 ;  /* 0x0000003f04047287 */ /* 0x000fc40008000000 */
[----:B------:R-:W-:Y:S02]  /*3900*/  USEL UR5, UR5, URZ, UP1 ;  /* 0x0000003f05057287 */ /* 0x000fe40008800000 */
[----:B------:R-:W-:Y:S01]  /*3910*/  UPLOP3.LUT UP0, UPT, UPT, UPT, UPT, 0x80, 0x0 ;  /* 0x000000000000789c */ /* 0x000fe20003f0f070 */
[----:B------:R-:W-:Y:S01]  /*3920*/  LOP3.LUT R4, R4, UR8, RZ, 0x3c, !PT ;  /* 0x0000000804047c12 */ /* 0x000fe2000f8e3cff */
[----:B------:R-:W-:Y:S09]  /*3930*/  @P1 BRA `(.L_x_19) ;  /* 0xffffffe800781947 */ /* 0x000ff2000383ffff */
.L_x_14:
[----:B------:R-:W-:Y:S05]  /*3940*/  @!P0 BRA `(.L_x_20) ;  /* 0x00000000004c8947 */ /* 0x000fea0003800000 */
[----:B------:R-:W-:-:S04]  /*3950*/  ULOP3.LUT UR4, UR6, 0x1, URZ, 0xfc, !UPT ;  /* 0x0000000106047892 */ /* 0x000fc8000f8efc3f */
[----:B------:R-:W-:-:S06]  /*3960*/  UISETP.NE.AND UP0, UPT, UR4, 0x3, UPT ;  /* 0x000000030400788c */ /* 0x000fcc000bf05270 */
[----:B------:R-:W-:-:S13]  /*3970*/  PLOP3.LUT P0, PT, PT, PT, UP0, 0x80, 0x0 ;  /* 0x000000000000781c */ /* 0x000fda0003f0f008 */
[----:B------:R-:W-:Y:S05]  /*3980*/  @!P0 BRA `(.L_x_21) ;  /* 0x0000000000048947 */ /* 0x000fea0003800000 */
[----:B------:R-:W-:Y:S01]  /*3990*/  BPT.TRAP 0x1 ;  /* 0x000000040000795c */ /* 0x000fe20000300000 */
.L_x_21:
[----:B------:R-:W1:Y:S01]  /*39a0*/  S2UR UR8, SR_CgaCtaId ;  /* 0x00000000000879c3 */ /* 0x000e620000008800 */
[----:B------:R-:W-:Y:S02]  /*39b0*/  UIMAD.WIDE.U32 UR4, UR7, 0x38e38e39, URZ ;  /* 0x38e38e39070478a5 */ /* 0x000fe4000f8e003f */
[----:B------:R-:W-:Y:S02]  /*39c0*/  UISETP.GT.U32.AND UP0, UPT, UR6, 0x1, UPT ;  /* 0x000000010600788c */ /* 0x000fe4000bf04070 */
[----:B------:R-:W-:-:S03]  /*39d0*/  USHF.R.U32.HI UR4, URZ, 0x1, UR5 ;  /* 0x000000013f047899 */ /* 0x000fc60008011605 */
[----:B------:R-:W-:Y:S01]  /*39e0*/  UMOV UR5, 0x400 ;  /* 0x0000040000057882 */ /* 0x000fe20000000000 */
[----:B------:R-:W-:Y:S01]  /*39f0*/  UIMAD UR4, UR4, -0x9, UR7 ;  /* 0xfffffff7040478a4 */ /* 0x000fe2000f8e0207 */
[----:B------:R-:W-:Y:S01]  /*3a00*/  PLOP3.LUT P0, PT, PT, PT, UP0, 0x80, 0x0 ;  /* 0x000000000000781c */ /* 0x000fe20003f0f008 */
[----:B-1----:R-:W-:-:S04]  /*3a10*/  ULEA UR5, UR8, UR5, 0x18 ;  /* 0x0000000508057291 */ /* 0x002fc8000f8ec03f */
[----:B------:R-:W-:-:S04]  /*3a20*/  ULEA UR4, UR4, UR5, 0x3 ;  /* 0x0000000504047291 */ /* 0x000fc8000f8e183f */
[----:B------:R-:W-:-:S04]  /*3a30*/  UIADD3 UR4, UR4, 0x36048, URZ ;  /* 0x0003604804047890 */ /* 0x000fc8000fffe03f */
[----:B------:R-:W-:-:S09]  /*3a40*/  UPRMT UR4, URZ, 0x654, UR4 ;  /* 0x000006543f047896 */ /* 0x000fd20008000004 */
[----:B------:R-:W-:Y:S01]  /*3a50*/  SYNCS.ARRIVE.TRANS64.RED.A1T0 RZ, [UR4], RZ ;  /* 0x000000ffffff79a7 */ /* 0x000fe20008100404 */
[----:B------:R-:W-:Y:S05]  /*3a60*/  @P0 BRA `(.L_x_20) ;  /* 0x0000000000040947 */ /* 0x000fea0003800000 */
[----:B------:R-:W-:Y:S01]  /*3a70*/  BPT.TRAP 0x1 ;  /* 0x000000040000795c */ /* 0x000fe20000300000 */
.L_x_20:
[----:B------:R-:W1:Y:S01]  /*3a80*/  S2R R3, SR_CTAID.Y ;  /* 0x0000000000037919 */ /* 0x000e620000002600 */
[----:B------:R-:W-:Y:S01]  /*3a90*/  SHF.R.S32.HI R2, RZ, 0x1f, R5 ;  /* 0x0000001fff027819 */ /* 0x000fe20000011405 */
[----:B------:R-:W-:Y:S01]  /*3aa0*/  ULDC.64 UR4, c[0x0][0x280] ;  /* 0x0000a00000047ab9 */ /* 0x000fe20000000a00 */
[----:B------:R-:W2:Y:S02]  /*3ab0*/  S2R R4, SR_CTAID.X ;  /* 0x0000000000047919 */ /* 0x000ea40000002500 */
[----:B------:R-:W-:-:S04]  /*3ac0*/  LEA.HI R0, R2, R5, RZ, 0x2 ;  /* 0x0000000502007211 */ /* 0x000fc800078f10ff */
[--C-:B------:R-:W-:Y:S02]  /*3ad0*/  SHF.R.S32.HI R14, RZ, 0x2, R0.reuse ;  /* 0x00000002ff0e7819 */ /* 0x100fe40000011400 */
[----:B------:R-:W-:Y:S02]  /*3ae0*/  SHF.R.S32.HI R15, RZ, 0x1f, R0 ;  /* 0x0000001fff0f7819 */ /* 0x000fe40000011400 */
[----:B------:R-:W-:Y:S02]  /*3af0*/  LOP3.LUT R0, R0, 0x7ffffffc, RZ, 0xc0, !PT ;  /* 0x7ffffffc00007812 */ /* 0x000fe400078ec0ff */
[----:B------:R-:W-:-:S03]  /*3b00*/  LEA.HI R15, R15, R14, RZ, 0x3 ;  /* 0x0000000e0f0f7211 */ /* 0x000fc600078f18ff */
[----:B------:R-:W-:Y:S01]  /*3b10*/  IMAD.IADD R0, R5, 0x1, -R0 ;  /* 0x0000000105007824 */ /* 0x000fe200078e0a00 */
[----:B------:R-:W-:Y:S02]  /*3b20*/  LOP3.LUT R15, R15, 0xfffffff8, RZ, 0xc0, !PT ;  /* 0xfffffff80f0f7812 */ /* 0x000fe400078ec0ff */
[----:B------:R-:W-:Y:S01]  /*3b30*/  LEA.HI R5, R2, R5, RZ, 0x5 ;  /* 0x0000000502057211 */ /* 0x000fe200078f28ff */
[----:B------:R-:W-:Y:S01]  /*3b40*/  IMAD.SHL.U32 R0, R0, 0x2, RZ ;  /* 0x0000000200007824 */ /* 0x000fe200078e00ff */
[----:B------:R-:W-:-:S04]  /*3b50*/  IADD3 R14, R14, -R15, RZ ;  /* 0x8000000f0e0e7210 */ /* 0x000fc80007ffe0ff */
[----:B------:R-:W-:Y:S02]  /*3b60*/  SHF.R.S32.HI R2, RZ, 0x1f, R0 ;  /* 0x0000001fff027819 */ /* 0x000fe40000011400 */
[--C-:B------:R-:W-:Y:S01]  /*3b70*/  SHF.R.S32.HI R15, RZ, 0x1f, R14.reuse ;  /* 0x0000001fff0f7819 */ /* 0x100fe2000001140e */
[----:B-1----:R-:W-:Y:S02]  /*3b80*/  IMAD.SHL.U32 R3, R3, 0x80, RZ ;  /* 0x0000008003037824 */ /* 0x002fe400078e00ff */
[----:B--2---:R-:W-:-:S03]  /*3b90*/  IMAD.WIDE R12, R4, 0x100, R14 ;  /* 0x00000100040c7825 */ /* 0x004fc600078e020e */
[C---:B------:R-:W-:Y:S02]  /*3ba0*/  IADD3 R10, P1, R3.reuse, R0, RZ ;  /* 0x00000000030a7210 */ /* 0x040fe40007f3e0ff */
[C---:B------:R-:W-:Y:S02]  /*3bb0*/  ISETP.GE.AND P0, PT, R3.reuse, UR5, PT ;  /* 0x0000000503007c0c */ /* 0x040fe4000bf06270 */
[----:B------:R-:W-:Y:S02]  /*3bc0*/  IADD3 R0, -R0, UR5, -R3 ;  /* 0x0000000500007c10 */ /* 0x000fe4000fffe903 */
[----:B------:R-:W-:Y:S01]  /*3bd0*/  LEA.HI.X.SX32 R11, R3, R2, 0x1, P1 ;  /* 0x00000002030b7211 */ /* 0x000fe200008f0eff */
[----:B------:R-:W-:Y:S01]  /*3be0*/  IMAD.SHL.U32 R3, R4, 0x100, RZ ;  /* 0x0000010004037824 */ /* 0x000fe200078e00ff */
[----:B------:R-:W-:-:S04]  /*3bf0*/  SHF.R.S32.HI R2, RZ, 0x5, R5 ;  /* 0x00000005ff027819 */ /* 0x000fc80000011405 */
[----:B------:R-:W-:Y:S01]  /*3c00*/  ISETP.GE.OR P0, PT, R3, UR4, P0 ;  /* 0x0000000403007c0c */ /* 0x000fe20008706670 */
[----:B------:R-:W-:-:S04]  /*3c10*/  IMAD.WIDE R12, R2, 0x10, R12 ;  /* 0x00000010020c7825 */ /* 0x000fc800078e020c */
[----:B------:R-:W-:-:S05]  /*3c20*/  IMAD R2, R2, -0x10, -R3 ;  /* 0xfffffff002027824 */ /* 0x000fca00078e0a03 */
[----:B------:R-:W-:-:S03]  /*3c30*/  IADD3 R14, R2, UR4, -R14 ;  /* 0x00000004020e7c10 */ /* 0x000fc6000fffe80e */
[----:B------:R-:W-:Y:S05]  /*3c40*/  @P0 EXIT ;  /* 0x000000000000094d */ /* 0x000fea0003800000 */
[----:B------:R-:W-:Y:S01]  /*3c50*/  FSETP.NEU.AND P2, PT, RZ, UR16, PT ;  /* 0x00000010ff007c0b */ /* 0x000fe2000bf4d000 */
[----:B------:R-:W-:Y:S01]  /*3c60*/  ULDC.64 UR18, c[0x0][0x658] ;  /* 0x0001960000127ab9 */ /* 0x000fe20000000a00 */
[----:B------:R-:W-:Y:S01]  /*3c70*/  ISETP.GT.AND P0, PT, R14, RZ, PT ;  /* 0x000000ff0e00720c */ /* 0x000fe20003f04270 */
[----:B------:R-:W-:Y:S01]  /*3c80*/  IMAD R2, R13, UR18, RZ ;  /* 0x000000120d027c24 */ /* 0x000fe2000f8e02ff */
[----:B------:R-:W-:Y:S02]  /*3c90*/  USHF.L.U64.HI UR5, UR18, 0x3, UR19 ;  /* 0x0000000312057899 */ /* 0x000fe40008010213 */
[----:B------:R-:W-:Y:S01]  /*3ca0*/  IMAD.WIDE.U32 R4, R12, UR18, R10 ;  /* 0x000000120c047c25 */ /* 0x000fe2000f8e000a */
[----:B------:R-:W-:Y:S01]  /*3cb0*/  USHF.L.U32 UR4, UR18, 0x3, URZ ;  /* 0x0000000312047899 */ /* 0x000fe2000800063f */
[----:B------:R-:W-:Y:S02]  /*3cc0*/  ISETP.GT.AND P1, PT, R0, RZ, P0 ;  /* 0x000000ff0000720c */ /* 0x000fe40000724270 */
[----:B------:R-:W-:-:S04]  /*3cd0*/  IMAD R2, R12, UR19, R2 ;  /* 0x000000130c027c24 */ /* 0x000fc8000f8e0202 */
[----:B------:R-:W-:Y:S01]  /*3ce0*/  IMAD.IADD R3, R5, 0x1, R2 ;  /* 0x0000000105037824 */ /* 0x000fe200078e0202 */
[----:B------:R-:W-:Y:S06]  /*3cf0*/  @!P2 BRA `(.L_x_22) ;  /* 0x000000b000c0a947 */ /* 0x000fec0003800000 */
[----:B------:R-:W-:Y:S01]  /*3d00*/  ULDC.64 UR6, c[0x0][0x650] ;  /* 0x0001940000067ab9 */ /* 0x000fe20000000a00 */
[----:B------:R-:W-:Y:S01]  /*3d10*/  ULDC.64 UR20, c[0x0][0x630] ;  /* 0x00018c0000147ab9 */ /* 0x000fe20000000a00 */
[C---:B------:R-:W-:Y:S01]  /*3d20*/  LEA R2, P2, R4.reuse, UR6, 0x1 ;  /* 0x0000000604027c11 */ /* 0x040fe2000f8408ff */
[----:B------:R-:W-:Y:S01]  /*3d30*/  IMAD R6, R13, UR20, RZ ;  /* 0x000000140d067c24 */ /* 0x000fe2000f8e02ff */
[----:B------:R-:W-:Y:S01]  /*3d40*/  ULDC.64 UR22, c[0x0][0x628] ;  /* 0x00018a0000167ab9 */ /* 0x000fe20000000a00 */
[----:B------:R-:W2:Y:S01]  /*3d50*/  LDL.LU R7, [R1] ;  /* 0x0000000001077983 */ /* 0x000ea20000300800 */
[----:B------:R-:W-:Y:S01]  /*3d60*/  LEA.HI.X R3, R4, UR7, R3, 0x1, P2 ;  /* 0x0000000704037c11 */ /* 0x000fe200090f0c03 */
[C---:B------:R-:W-:Y:S02]  /*3d70*/  IMAD R6, R12.reuse, UR21, R6 ;  /* 0x000000150c067c24 */ /* 0x040fe4000f8e0206 */
[----:B------:R-:W-:-:S04]  /*3d80*/  IMAD.WIDE.U32 R4, R12, UR20, R10 ;  /* 0x000000140c047c25 */ /* 0x000fc8000f8e000a */
[----:B------:R-:W-:Y:S01]  /*3d90*/  IMAD.IADD R5, R5, 0x1, R6 ;  /* 0x0000000105057824 */ /* 0x000fe200078e0206 */
[----:B------:R-:W-:-:S04]  /*3da0*/  LEA R8, P2, R4, UR22, 0x1 ;  /* 0x0000001604087c11 */ /* 0x000fc8000f8408ff */
[----:B------:R-:W-:-:S05]  /*3db0*/  LEA.HI.X R9, R4, UR23, R5, 0x1, P2 ;  /* 0x0000001704097c11 */ /* 0x000fca00090f0c05 */
[----:B------:R-:W3:Y:S01]  /*3dc0*/  @P1 LDG.E.LTC128B.U16 R15, desc[UR14][R8.64] ;  /* 0x0000000e080f1981 */ /* 0x000ee2000c1e1520 */
[----:B------:R-:W-:Y:S01]  /*3dd0*/  ISETP.GT.AND P2, PT, R0, 0x1, P0 ;  /* 0x000000010000780c */ /* 0x000fe20000744270 */
[----:B------:R-:W-:Y:S01]  /*3de0*/  BSSY B0, `(.L_x_23) ;  /* 0x0000008000007945 */ /* 0x000fe20003800000 */
[----:B---3--:R-:W-:-:S04]  /*3df0*/  IMAD.U32 R4, R15, 0x10000, RZ ;  /* 0x000100000f047824 */ /* 0x008fc800078e00ff */
[----:B------:R-:W-:-:S04]  /*3e00*/  FMUL R4, R4, UR16 ;  /* 0x0000001004047c20 */ /* 0x000fc80008400000 */
[----:B--2---:R-:W-:-:S05]  /*3e10*/  FFMA R4, R7, UR13, R4 ;  /* 0x0000000d07047c23 */ /* 0x004fca0008000004 */
[----:B------:R-:W-:-:S05]  /*3e20*/  F2FP.BF16.F32.PACK_AB R4, RZ, R4 ;  /* 0x00000004ff04723e */ /* 0x000fca00000010ff */
[----:B------:R1:W-:Y:S01]  /*3e30*/  @P1 STG.E.U16 desc[UR14][R2.64], R4 ;  /* 0x0000000402001986 */ /* 0x0003e2000c10150e */
[----:B------:R-:W-:Y:S05]  /*3e40*/  @!P2 BRA `(.L_x_24) ;  /* 0x000000000004a947 */ /* 0x000fea0003800000 */
[----:B------:R2:W5:Y:S02]  /*3e50*/  LDG.E.LTC128B.U16 R15, desc[UR14][R8.64+0x2] ;  /* 0x0000020e080f7981 */ /* 0x000564000c1e1520 */
.L_x_24:
[----:B------:R-:W-:Y:S05]  /*3e60*/  BSYNC B0 ;  /* 0x0000000000007941 */ /* 0x000fea0003800000 */
.L_x_23:
[----:B------:R-:W3:Y:S01]  /*3e70*/  LDL.LU R5, [R1+0x4] ;  /* 0x0000040001057983 */ /* 0x000ee20000300800 */
[----:B-1---5:R-:W-:Y:S01]  /*3e80*/  IMAD.U32 R4, R15, 0x10000, RZ ;  /* 0x000100000f047824 */ /* 0x022fe200078e00ff */
[----:B------:R-:W-:Y:S02]  /*3e90*/  USHF.L.U64.HI UR11, UR20, 0x3, UR21 ;  /* 0x00000003140b7899 */ /* 0x000fe40008010215 */
[----:B------:R-:W-:Y:S01]  /*3ea0*/  USHF.L.U32 UR10, UR20, 0x3, URZ ;  /* 0x00000003140a7899 */ /* 0x000fe2000800063f */
[----:B------:R-:W-:Y:S01]  /*3eb0*/  FMUL R4, R4, UR16 ;  /* 0x0000001004047c20 */ /* 0x000fe20008400000 */
[----:B------:R-:W-:Y:S01]  /*3ec0*/  IMAD.U32 R17, RZ, RZ, UR20 ;  /* 0x00000014ff117e24 */ /* 0x000fe2000f8e00ff */
[----:B------:R-:W4:Y:S02]  /*3ed0*/  LDL.LU R18, [R1+0x8] ;  /* 0x0000080001127983 */ /* 0x000f240000300800 */
[----:B---3--:R-:W-:-:S05]  /*3ee0*/  FFMA R4, R5, UR13, R4 ;  /* 0x0000000d05047c23 */ /* 0x008fca0008000004 */
[----:B------:R-:W-:-:S05]  /*3ef0*/  F2FP.BF16.F32.PACK_AB R4, RZ, R4 ;  /* 0x00000004ff04723e */ /* 0x000fca00000010ff */
[----:B------:R1:W-:Y:S02]  /*3f00*/  @P2 STG.E.U16 desc[UR14][R2.64+0x2], R4 ;  /* 0x0000020402002986 */ /* 0x0003e4000c10150e */
[----:B-1----:R-:W-:-:S03]  /*3f10*/  IMAD.WIDE.U32 R4, R12, R17, UR10 ;  /* 0x0000000a0c047e25 */ /* 0x002fc6000f8e0011 */
[----:B------:R-:W-:-:S04]  /*3f20*/  IADD3 R4, P1, R10, R4, RZ ;  /* 0x000000040a047210 */ /* 0x000fc80007f3e0ff */
[----:B------:R-:W-:Y:S02]  /*3f30*/  IADD3.X R5, R11, R6, R5, P1, !PT ;  /* 0x000000060b057210 */ /* 0x000fe40000ffe405 */
[----:B------:R-:W-:Y:S02]  /*3f40*/  ISETP.GT.AND P1, PT, R14, 0x8, PT ;  /* 0x000000080e00780c */ /* 0x000fe40003f24270 */
[----:B------:R-:W-:Y:S02]  /*3f50*/  LEA R6, P3, R4, UR22, 0x1 ;  /* 0x0000001604067c11 */ /* 0x000fe4000f8608ff */
[----:B------:R-:W-:Y:S02]  /*3f60*/  ISETP.GT.AND P2, PT, R0, RZ, P1 ;  /* 0x000000ff0000720c */ /* 0x000fe40000f44270 */
[----:B------:R-:W-:-:S11]  /*3f70*/  LEA.HI.X R7, R4, UR23, R5, 0x1, P3 ;  /* 0x0000001704077c11 */ /* 0x000fd600098f0c05 */
[----:B------:R-:W3:Y:S01]  /*3f80*/  @P2 LDG.E.LTC128B.U16 R15, desc[UR14][R6.64] ;  /* 0x0000000e060f2981 */ /* 0x000ee2000c1e1520 */
[----:B------:R-:W-:Y:S01]  /*3f90*/  USHF.L.U32 UR8, UR4, 0x1, URZ ;  /* 0x0000000104087899 */ /* 0x000fe2000800063f */
[----:B------:R-:W-:Y:S01]  /*3fa0*/  ISETP.GT.AND P3, PT, R0, 0x1, P1 ;  /* 0x000000010000780c */ /* 0x000fe20000f64270 */
[----:B------:R-:W-:Y:S01]  /*3fb0*/  USHF.L.U64.HI UR5, UR4, 0x1, UR5 ;  /* 0x0000000104057899 */ /* 0x000fe20008010205 */
[----:B------:R-:W-:Y:S03]  /*3fc0*/  BSSY B0, `(.L_x_25) ;  /* 0x000000b000007945 */ /* 0x000fe60003800000 */
[----:B------:R-:W-:Y:S01]  /*3fd0*/  IADD3 R4, P4, R2, UR8, RZ ;  /* 0x0000000802047c10 */ /* 0x000fe2000ff9e0ff */
[----:B---3--:R-:W-:-:S04]  /*3fe0*/  IMAD.U32 R5, R15, 0x10000, RZ ;  /* 0x000100000f057824 */ /* 0x008fc800078e00ff */
[----:B------:R-:W-:-:S04]  /*3ff0*/  FMUL R5, R5, UR16 ;  /* 0x0000001005057c20 */ /* 0x000fc80008400000 */
[----:B----4-:R-:W-:-:S05]  /*4000*/  FFMA R5, R18, UR13, R5 ;  /* 0x0000000d12057c23 */ /* 0x010fca0008000005 */
[----:B------:R-:W-:-:S04]  /*4010*/  F2FP.BF16.F32.PACK_AB R5, RZ, R5 ;  /* 0x00000005ff05723e */ /* 0x000fc800000010ff */
[----:B------:R-:W-:Y:S02]  /*4020*/  PRMT R16, R5, 0x7610, R16 ;  /* 0x0000761005107816 */ /* 0x000fe40000000010 */
[----:B------:R-:W-:-:S05]  /*4030*/  IADD3.X R5, R3, UR5, RZ, P4, !PT ;  /* 0x0000000503057c10 */ /* 0x000fca000a7fe4ff */
[----:B------:R1:W-:Y:S01]  /*4040*/  @P2 STG.E.U16 desc[UR14][R4.64], R16 ;  /* 0x0000001004002986 */ /* 0x0003e2000c10150e */
[----:B------:R-:W-:Y:S05]  /*4050*/  @!P3 BRA `(.L_x_26) ;  /* 0x000000000004b947 */ /* 0x000fea0003800000 */
[----:B------:R3:W5:Y:S02]  /*4060*/  LDG.E.LTC128B.U16 R15, desc[UR14][R6.64+0x2] ;  /* 0x0000020e060f7981 */ /* 0x000764000c1e1520 */
.L_x_26:
[----:B------:R-:W-:Y:S05]  /*4070*/  BSYNC B0 ;  /* 0x0000000000007941 */ /* 0x000fea0003800000 */
.L_x_25:
[----:B------:R-:W4:Y:S01]  /*4080*/  LDL.LU R18, [R1+0xc] ;  /* 0x00000c0001127983 */ /* 0x000f220000300800 */
[----:B-1---5:R-:W-:Y:S01]  /*4090*/  IMAD.U32 R16, R15, 0x10000, RZ ;  /* 0x000100000f107824 */ /* 0x022fe200078e00ff */
[----:B------:R-:W-:Y:S01]  /*40a0*/  ISETP.GT.AND P2, PT, R0, 0x8, P0 ;  /* 0x000000080000780c */ /* 0x000fe20000744270 */
[----:B------:R-:W-:Y:S02]  /*40b0*/  BSSY B0, `(.L_x_27) ;  /* 0x0000007000007945 */ /* 0x000fe40003800000 */
[----:B------:R-:W-:-:S04]  /*40c0*/  FMUL R16, R16, UR16 ;  /* 0x0000001010107c20 */ /* 0x000fc80008400000 */
[----:B----4-:R-:W-:-:S05]  /*40d0*/  FFMA R16, R18, UR13, R16 ;  /* 0x0000000d12107c23 */ /* 0x010fca0008000010 */
[----:B------:R-:W-:-:S05]  /*40e0*/  F2FP.BF16.F32.PACK_AB R16, RZ, R16 ;  /* 0x00000010ff10723e */ /* 0x000fca00000010ff */
[----:B------:R1:W-:Y:S01]  /*40f0*/  @P3 STG.E.U16 desc[UR14][R4.64+0x2], R16 ;  /* 0x0000021004003986 */ /* 0x0003e2000c10150e */
[----:B------:R-:W-:Y:S05]  /*4100*/  @!P2 BRA `(.L_x_28) ;  /* 0x000000000004a947 */ /* 0x000fea0003800000 */
[----:B------:R4:W5:Y:S02]  /*4110*/  LDG.E.LTC128B.U16 R15, desc[UR14][R8.64+0x10] ;  /* 0x0000100e080f7981 */ /* 0x000964000c1e1520 */
.L_x_28:
[----:B------:R-:W-:Y:S05]  /*4120*/  BSYNC B0 ;  /* 0x0000000000007941 */ /* 0x000fea0003800000 */
.L_x_27:
[----:B------:R-:W2:Y:S01]  /*4130*/  LDL.LU R18, [R1+0x10] ;  /* 0x0000100001127983 */ /* 0x000ea20000300800 */
[----:B-1---5:R-:W-:Y:S01]  /*4140*/  IMAD.U32 R16, R15, 0x10000, RZ ;  /* 0x000100000f107824 */ /* 0x022fe200078e00ff */
[----:B------:R-:W-:Y:S03]  /*4150*/  BSSY B0, `(.L_x_29) ;  /* 0x0000008000007945 */ /* 0x000fe60003800000 */
[----:B------:R-:W-:-:S04]  /*4160*/  FMUL R16, R16, UR16 ;  /* 0x0000001010107c20 */ /* 0x000fc80008400000 */
[----:B--2---:R-:W-:-:S05]  /*4170*/  FFMA R16, R18, UR13, R16 ;  /* 0x0000000d12107c23 */ /* 0x004fca0008000010 */
[----:B------:R-:W-:-:S05]  /*4180*/  F2FP.BF16.F32.PACK_AB R16, RZ, R16 ;  /* 0x00000010ff10723e */ /* 0x000fca00000010ff */
[----:B------:R1:W-:Y:S01]  /*4190*/  @P2 STG.E.U16 desc[UR14][R2.64+0x10], R16 ;  /* 0x0000101002002986 */ /* 0x0003e2000c10150e */
[----:B------:R-:W-:-:S13]  /*41a0*/  ISETP.GT.AND P2, PT, R0, 0x9, P0 ;  /* 0x000000090000780c */ /* 0x000fda0000744270 */
[----:B-1----:R-:W-:Y:S05]  /*41b0*/  @!P2 BRA `(.L_x_30) ;  /* 0x000000000004a947 */ /* 0x002fea0003800000 */
[----:B------:R1:W5:Y:S02]  /*41c0*/  LDG.E.LTC128B.U16 R15, desc[UR14][R8.64+0x12] ;  /* 0x0000120e080f7981 */ /* 0x000364000c1e1520 */
.L_x_30:
[----:B------:R-:W-:Y:S05]  /*41d0*/  BSYNC B0 ;  /* 0x0000000000007941 */ /* 0x000fea0003800000 */
.L_x_29:
[----:B------:R-:W2:Y:S01]  /*41e0*/  LDL.LU R18, [R1+0x14] ;  /* 0x0000140001127983 */ /* 0x000ea20000300800 */
[----:B-----5:R-:W-:Y:S01]  /*41f0*/  IMAD.U32 R16, R15, 0x10000, RZ ;  /* 0x000100000f107824 */ /* 0x020fe200078e00ff */
[----:B------:R-:W-:Y:S01]  /*4200*/  ISETP.GT.AND P3, PT, R0, 0x8, P1 ;  /* 0x000000080000780c */ /* 0x000fe20000f64270 */
[----:B------:R-:W-:Y:S02]  /*4210*/  BSSY B0, `(.L_x_31) ;  /* 0x0000007000007945 */ /* 0x000fe40003800000 */
[----:B------:R-:W-:-:S04]  /*4220*/  FMUL R16, R16, UR16 ;  /* 0x0000001010107c20 */ /* 0x000fc80008400000 */
[----:B--2---:R-:W-:-:S05]  /*4230*/  FFMA R16, R18, UR13, R16 ;  /* 0x0000000d12107c23 */ /* 0x004fca0008000010 */
[----:B------:R-:W-:-:S05]  /*4240*/  F2FP.BF16.F32.PACK_AB R16, RZ, R16 ;  /* 0x00000010ff10723e */ /* 0x000fca00000010ff */
[----:B------:R2:W-:Y:S01]  /*4250*/  @P2 STG.E.U16 desc[UR14][R2.64+0x12], R16 ;  /* 0x0000121002002986 */ /* 0x0005e2000c10150e */
[----:B------:R-:W-:Y:S05]  /*4260*/  @!P3 BRA `(.L_x_32) ;  /* 0x000000000004b947 */ /* 0x000fea0003800000 */
[----:B------:R0:W5:Y:S02]  /*4270*/  LDG.E.LTC128B.U16 R15, desc[UR14][R6.64+0x10] ;  /* 0x0000100e060f7981 */ /* 0x000164000c1e1520 */
.L_x_32:
[----:B------:R-:W-:Y:S05]  /*4280*/  BSYNC B0 ;  /* 0x0000000000007941 */ /* 0x000fea0003800000 */
.L_x_31:
[----:B------:R-:W3:Y:S01]  /*4290*/  LDL.LU R18, [R1+0x18] ;  /* 0x0000180001127983 */ /* 0x000ee20000300800 */
[----:B--2--5:R-:W-:Y:S01]  /*42a0*/  SHF.L.U32 R16, R15, 0x10, RZ ;  /* 0x000000100f107819 */ /* 0x024fe200000006ff */
[----:B------:R-:W-:Y:S01]  /*42b0*/  BSSY B0, `(.L_x_33) ;  /* 0x0000008000007945 */ /* 0x000fe20003800000 */
[----:B------:R-:W-:-:S03]  /*42c0*/  ISETP.GT.AND P2, PT, R0, 0x9, P1 ;  /* 0x000000090000780c */ /* 0x000fc60000f44270 */
[----:B------:R-:W-:-:S04]  /*42d0*/  FMUL R16, R16, UR16 ;  /* 0x0000001010107c20 */ /* 0x000fc80008400000 */
[----:B---3--:R-:W-:-:S05]  /*42e0*/  FFMA R16, R18, UR13, R16 ;  /* 0x0000000d12107c23 */ /* 0x008fca0008000010 */
[----:B------:R-:W-:-:S05]  /*42f0*/  F2FP.BF16.F32.PACK_AB R16, RZ, R16 ;  /* 0x00000010ff10723e */ /* 0x000fca00000010ff */
[----:B------:R2:W-:Y:S01]  /*4300*/  @P3 STG.E.U16 desc[UR14][R4.64+0x10], R16 ;  /* 0x0000101004003986 */ /* 0x0005e2000c10150e */
[----:B------:R-:W-:Y:S05]  /*4310*/  @!P2 BRA `(.L_x_34) ;  /* 0x000000000004a947 */ /* 0x000fea0003800000 */
[----:B------:R3:W5:Y:S02]  /*4320*/  LDG.E.LTC128B.U16 R15, desc[UR14][R6.64+0x12] ;  /* 0x0000120e060f7981 */ /* 0x000764000c1e1520 */
.L_x_34:
[----:B------:R-:W-:Y:S05]  /*4330*/  BSYNC B0 ;  /* 0x0000000000007941 */ /* 0x000fea0003800000 */
.L_x_33:
[----:B------:R-:W4:Y:S01]  /*4340*/  LDL.LU R18, [R1+0x1c] ;  /* 0x00001c0001127983 */ /* 0x000f220000300800 */
[----:B--2--5:R-:W-:Y:S01]  /*4350*/  IMAD.U32 R16, R15, 0x10000, RZ ;  /* 0x000100000f107824 */ /* 0x024fe200078e00ff */
        /* <DEDUP_REMOVED lines=8> */
.L_x_36:
[----:B------:R-:W-:Y:S05]  /*43e0*/  BSYNC B0 ;  /* 0x0000000000007941 */ /* 0x000fea0003800000 */
.L_x_35:
[----:B------:R-:W3:Y:S01]  /*43f0*/  LDL.LU R18, [R1+0x20] ;  /* 0x0000200001127983 */ /* 0x000ee20000300800 */
[----:B--2--5:R-:W-:Y:S01]  /*4400*/  IMAD.U32 R16, R15, 0x10000, RZ ;  /* 0x000100000f107824 */ /* 0x024fe200078e00ff */
[----:B------:R-:W-:Y:S01]  /*4410*/  ISETP.GT.AND P2, PT, R0, 0x11, P0 ;  /* 0x000000110000780c */ /* 0x000fe20000744270 */
[----:B------:R-:W-:Y:S02]  /*4420*/  BSSY B0, `(.L_x_37) ;  /* 0x0000007000007945 */ /* 0x000fe40003800000 */
[----:B------:R-:W-:-:S04]  /*4430*/  FMUL R16, R16, UR16 ;  /* 0x0000001010107c20 */ /* 0x000fc80008400000 */
[----:B---3--:R-:W-:-:S05]  /*4440*/  FFMA R16, R18, UR13, R16 ;  /* 0x0000000d12107c23 */ /* 0x008fca0008000010 */
[----:B------:R-:W-:-:S05]  /*4450*/  F2FP.BF16.F32.PACK_AB R16, RZ, R16 ;  /* 0x00000010ff10723e */ /* 0x000fca00000010ff */
[----:B------:R2:W-:Y:S01]  /*4460*/  @P3 STG.E.U16 desc[UR14][R2.64+0x20], R16 ;  /* 0x0000201002003986 */ /* 0x0005e2000c10150e */
[----:B------:R-:W-:Y:S05]  /*4470*/  @!P2 BRA `(.L_x_38) ;  /* 0x000000000004a947 */ /* 0x000fea0003800000 */
[----:B------:R3:W5:Y:S02]  /*4480*/  LDG.E.LTC128B.U16 R15, desc[UR14][R8.64+0x22] ;  /* 0x0000220e080f7981 */ /* 0x000764000c1e1520 */
.L_x_38:
[----:B------:R-:W-:Y:S05]  /*4490*/  BSYNC B0 ;  /* 0x0000000000007941 */ /* 0x000fea0003800000 */
.L_x_37:
        /* <DEDUP_REMOVED lines=10> */
.L_x_40:
[----:B------:R-:W-:Y:S05]  /*4540*/  BSYNC B0 ;  /* 0x0000000000007941 */ /* 0x000fea0003800000 */
.L_x_39:
        /* <DEDUP_REMOVED lines=10> */
.L_x_42:
[----:B------:R-:W-:Y:S05]  /*45f0*/  BSYNC B0 ;  /* 0x0000000000007941 */ /* 0x000fea0003800000 */
.L_x_41:
        /* <DEDUP_REMOVED lines=10> */
.L_x_44:
[----:B------:R-:W-:Y:S05]  /*46a0*/  BSYNC B0 ;  /* 0x0000000000007941 */ /* 0x000fea0003800000 */
.L_x_43:
        /* <DEDUP_REMOVED lines=10> */
.L_x_46:
[----:B------:R-:W-:Y:S05]  /*4750*/  BSYNC B0 ;  /* 0x0000000000007941 */ /* 0x000fea0003800000 */
.L_x_45:
        /* <DEDUP_REMOVED lines=10> */
.L_x_48:
[----:B------:R-:W-:Y:S05]  /*4800*/  BSYNC B0 ;  /* 0x0000000000007941 */ /* 0x000fea0003800000 */
.L_x_47:
        /* <DEDUP_REMOVED lines=10> */
.L_x_50:
[----:B------:R-:W-:Y:S05]  /*48b0*/  BSYNC B0 ;  /* 0x0000000000007941 */ /* 0x000fea0003800000 */
.L_x_49:
        /* <DEDUP_REMOVED lines=10> */
.L_x_52:
[----:B------:R-:W-:Y:S05]  /*4960*/  BSYNC B0 ;  /* 0x0000000000007941 */ /* 0x000fea0003800000 */
.L_x_51:
        /* <DEDUP_REMOVED lines=10> */
.L_x_54:
[----:B------:R-:W-:Y:S05]  /*4a10*/  BSYNC B0 ;  /* 0x0000000000007941 */ /* 0x000fea0003800000 */
.L_x_53:
        /* <DEDUP_REMOVED lines=10> */
.L_x_56:
[----:B------:R-:W-:Y:S05]  /*4ac0*/  BSYNC B0 ;  /* 0x0000000000007941 */ /* 0x000fea0003800000 */
.L_x_55:
        /* <DEDUP_REMOVED lines=10> */
.L_x_58:
[----:B------:R-:W-:Y:S05]  /*4b70*/  BSYNC B0 ;  /* 0x0000000000007941 */ /* 0x000fea0003800000 */
.L_x_57:
[----:B------:R-:W4:Y:S01]  /*4b80*/  LDL.LU R18, [R1+0x4c] ;  /* 0x00004c0001127983 */ /* 0x000f220000300800 */
[----:B--2--5:R-:W-:Y:S01]  /*4b90*/  SHF.L.U32 R16, R15, 0x10, RZ ;  /* 0x000000100f107819 */ /* 0x024fe200000006ff */
[----:B------:R-:W-:Y:S01]  /*4ba0*/  BSSY B0, `(.L_x_59) ;  /* 0x0000008000007945 */ /* 0x000fe20003800000 */
[----:B------:R-:W-:-:S03]  /*4bb0*/  ISETP.GT.AND P3, PT, R0, 0x28, P0 ;  /* 0x000000280000780c */ /* 0x000fc60000764270 */
[----:B------:R-:W-:-:S04]  /*4bc0*/  FMUL R16, R16, UR16 ;  /* 0x0000001010107c20 */ /* 0x000fc80008400000 */
[----:B----4-:R-:W-:-:S05]  /*4bd0*/  FFMA R16, R18, UR13, R16 ;  /* 0x0000000d12107c23 */ /* 0x010fca0008000010 */
[----:B------:R-:W-:-:S05]  /*4be0*/  F2FP.BF16.F32.PACK_AB R16, RZ, R16 ;  /* 0x00000010ff10723e */ /* 0x000fca00000010ff */
[----:B------:R2:W-:Y:S01]  /*4bf0*/  @P2 STG.E.U16 desc[UR14][R4.64+0x42], R16 ;  /* 0x0000421004002986 */ /* 0x0005e2000c10150e */
[----:B------:R-:W-:Y:S05]  /*4c00*/  @!P3 BRA `(.L_x_60) ;  /* 0x000000000004b947 */ /* 0x000fea0003800000 */
[----:B------:R4:W5:Y:S02]  /*4c10*/  LDG.E.LTC128B.U16 R15, desc[UR14][R8.64+0x50] ;  /* 0x0000500e080f7981 */ /* 0x000964000c1e1520 */
.L_x_60:
[----:B------:R-:W-:Y:S05]  /*4c20*/  BSYNC B0 ;  /* 0x0000000000007941 */ /* 0x000fea0003800000 */
.L_x_59:
        /* <DEDUP_REMOVED lines=10> */
.L_x_62:
[----:B------:R-:W-:Y:S05]  /*4cd0*/  BSYNC B0 ;  /* 0x0000000000007941 */ /* 0x000fea0003800000 */
.L_x_61:
        /* <DEDUP_REMOVED lines=10> */
.L_x_64:
[----:B------:R-:W-:Y:S05]  /*4d80*/  BSYNC B0 ;  /* 0x0000000000007941 */ /* 0x000fea0003800000 */
.L_x_63:
        /* <DEDUP_REMOVED lines=10> */
.L_x_66:
[----:B------:R-:W-:Y:S05]  /*4e30*/  BSYNC B0 ;  /* 0x0000000000007941 */ /* 0x000fea0003800000 */
.L_x_65:
        /* <DEDUP_REMOVED lines=10> */
.L_x_68:
[----:B------:R-:W-:Y:S05]  /*4ee0*/  BSYNC B0 ;  /* 0x0000000000007941 */ /* 0x000fea0003800000 */
.L_x_67:
        /* <DEDUP_REMOVED lines=10> */
.L_x_70:
[----:B------:R-:W-:Y:S05]  /*4f90*/  BSYNC B0 ;  /* 0x0000000000007941 */ /* 0x000fea0003800000 */
.L_x_69:
        /* <DEDUP_REMOVED lines=10> */
.L_x_72:
[----:B------:R-:W-:Y:S05]  /*5040*/  BSYNC B0 ;  /* 0x0000000000007941 */ /* 0x000fea0003800000 */
.L_x_71:
        /* <DEDUP_REMOVED lines=10> */
.L_x_74:
[----:B------:R-:W-:Y:S05]  /*50f0*/  BSYNC B0 ;  /* 0x0000000000007941 */ /* 0x000fea0003800000 */
.L_x_73:
        /* <DEDUP_REMOVED lines=10> */
.L_x_76:
[----:B------:R-:W-:Y:S05]  /*51a0*/  BSYNC B0 ;  /* 0x0000000000007941 */ /* 0x000fea0003800000 */
.L_x_75:
        /* <DEDUP_REMOVED lines=10> */
.L_x_78:
[----:B------:R-:W-:Y:S05]  /*5250*/  BSYNC B0 ;  /* 0x0000000000007941 */ /* 0x000fea0003800000 */
.L_x_77:
        /* <DEDUP_REMOVED lines=10> */
.L_x_80:
[----:B------:R-:W-:Y:S05]  /*5300*/  BSYNC B0 ;  /* 0x0000000000007941 */ /* 0x000fea0003800000 */
.L_x_79:
        /* <DEDUP_REMOVED lines=10> */
.L_x_82:
[----:B------:R-:W-:Y:S05]  /*53b0*/  BSYNC B0 ;  /* 0x0000000000007941 */ /* 0x000fea0003800000 */
.L_x_81:
        /* <DEDUP_REMOVED lines=10> */
.L_x_84:
[----:B------:R-:W-:Y:S05]  /*5460*/  BSYNC B0 ;  /* 0x0000000000007941 */ /* 0x000fea0003800000 */
.L_x_83:
        /* <DEDUP_REMOVED lines=10> */
.L_x_86:
[----:B------:R-:W-:Y:S05]  /*5510*/  BSYNC B0 ;  /* 0x0000000000007941 */ /* 0x000fea0003800000 */
.L_x_85:
        /* <DEDUP_REMOVED lines=10> */
.L_x_88:
[----:B------:R-:W-:Y:S05]  /*55c0*/  BSYNC B0 ;  /* 0x0000000000007941 */ /* 0x000fea0003800000 */
.L_x_87:
        /* <DEDUP_REMOVED lines=10> */
.L_x_90:
[----:B------:R-:W-:Y:S05]  /*5670*/  BSYNC B0 ;  /* 0x0000000000007941 */ /* 0x000fea0003800000 */
.L_x_89:
        /* <DEDUP_REMOVED lines=10> */
.L_x_92:
[----:B------:R-:W-:Y:S05]  /*5720*/  BSYNC B0 ;  /* 0x0000000000007941 */ /* 0x000fea0003800000 */
.L_x_91:
        /* <DEDUP_REMOVED lines=10> */
.L_x_94:
[----:B------:R-:W-:Y:S05]  /*57d0*/  BSYNC B0 ;  /* 0x0000000000007941 */ /* 0x000fea0003800000 */
.L_x_93:
        /* <DEDUP_REMOVED lines=10> */
.L_x_96:
[----:B------:R-:W-:Y:S05]  /*5880*/  BSYNC B0 ;  /* 0x0000000000007941 */ /* 0x000fea0003800000 */
.L_x_95:
        /* <DEDUP_REMOVED lines=10> */
.L_x_98:
[----:B------:R-:W-:Y:S05]  /*5930*/  BSYNC B0 ;  /* 0x0000000000007941 */ /* 0x000fea0003800000 */
.L_x_97:
        /* <DEDUP_REMOVED lines=10> */
.L_x_100:
[----:B------:R-:W-:Y:S05]  /*59e0*/  BSYNC B0 ;  /* 0x0000000000007941 */ /* 0x000fea0003800000 */
.L_x_99:
        /* <DEDUP_REMOVED lines=10> */
.L_x_102:
[----:B------:R-:W-:Y:S05]  /*5a90*/  BSYNC B0 ;  /* 0x0000000000007941 */ /* 0x000fea0003800000 */
.L_x_101:
        /* <DEDUP_REMOVED lines=10> */
.L_x_104:
[----:B------:R-:W-:Y:S05]  /*5b40*/  BSYNC B0 ;  /* 0x0000000000007941 */ /* 0x000fea0003800000 */
.L_x_103:
        /* <DEDUP_REMOVED lines=10> */
.L_x_106:
[----:B------:R-:W-:Y:S05]  /*5bf0*/  BSYNC B0 ;  /* 0x0000000000007941 */ /* 0x000fea0003800000 */
.L_x_105:
        /* <DEDUP_REMOVED lines=10> */
.L_x_108:
[----:B------:R-:W-:Y:S05]  /*5ca0*/  BSYNC B0 ;  /* 0x0000000000007941 */ /* 0x000fea0003800000 */
.L_x_107:
        /* <DEDUP_REMOVED lines=10> */
.L_x_110:
[----:B------:R-:W-:Y:S05]  /*5d50*/  BSYNC B0 ;  /* 0x0000000000007941 */ /* 0x000fea0003800000 */
.L_x_109:
        /* <DEDUP_REMOVED lines=10> */
.L_x_112:
[----:B------:R-:W-:Y:S05]  /*5e00*/  BSYNC B0 ;  /* 0x0000000000007941 */ /* 0x000fea0003800000 */
.L_x_111:
        /* <DEDUP_REMOVED lines=10> */
.L_x_114:
[----:B------:R-:W-:Y:S05]  /*5eb0*/  BSYNC B0 ;  /* 0x0000000000007941 */ /* 0x000fea0003800000 */
.L_x_113:
        /* <DEDUP_REMOVED lines=10> */
.L_x_116:
[----:B------:R-:W-:Y:S05]  /*5f60*/  BSYNC B0 ;  /* 0x0000000000007941 */ /* 0x000fea0003800000 */
.L_x_115:
        /* <DEDUP_REMOVED lines=10> */
.L_x_118:
[----:B------:R-:W-:Y:S05]  /*6010*/  BSYNC B0 ;  /* 0x0000000000007941 */ /* 0x000fea0003800000 */
.L_x_117:
        /* <DEDUP_REMOVED lines=10> */
.L_x_120:
[----:B------:R-:W-:Y:S05]  /*60c0*/  BSYNC B0 ;  /* 0x0000000000007941 */ /* 0x000fea0003800000 */
.L_x_119:
        /* <DEDUP_REMOVED lines=10> */
.L_x_122:
[----:B------:R-:W-:Y:S05]  /*6170*/  BSYNC B0 ;  /* 0x0000000000007941 */ /* 0x000fea0003800000 */
.L_x_121:
        /* <DEDUP_REMOVED lines=10> */
.L_x_124:
[----:B------:R-:W-:Y:S05]  /*6220*/  BSYNC B0 ;  /* 0x0000000000007941 */ /* 0x000fea0003800000 */
.L_x_123:
        /* <DEDUP_REMOVED lines=10> */
.L_x_126:
[----:B------:R-:W-:Y:S05]  /*62d0*/  BSYNC B0 ;  /* 0x0000000000007941 */ /* 0x000fea0003800000 */
.L_x_125:
        /* <DEDUP_REMOVED lines=10> */
.L_x_128:
[----:B------:R-:W-:Y:S05]  /*6380*/  BSYNC B0 ;  /* 0x0000000000007941 */ /* 0x000fea0003800000 */
.L_x_127:
        /* <DEDUP_REMOVED lines=10> */
.L_x_130:
[----:B------:R-:W-:Y:S05]  /*6430*/  BSYNC B0 ;  /* 0x0000000000007941 */ /* 0x000fea0003800000 */
.L_x_129:
        /* <DEDUP_REMOVED lines=10> */
.L_x_132:
[----:B------:R-:W-:Y:S05]  /*64e0*/  BSYNC B0 ;  /* 0x0000000000007941 */ /* 0x000fea0003800000 */
.L_x_131:
        /* <DEDUP_REMOVED lines=10> */
.L_x_134:
[----:B------:R-:W-:Y:S05]  /*6590*/  BSYNC B0 ;  /* 0x0000000000007941 */ /* 0x000fea0003800000 */
.L_x_133:
        /* <DEDUP_REMOVED lines=10> */
.L_x_136:
[----:B------:R-:W-:Y:S05]  /*6640*/  BSYNC B0 ;  /* 0x0000000000007941 */ /* 0x000fea0003800000 */
.L_x_135:
        /* <DEDUP_REMOVED lines=10> */
.L_x_138:
[----:B------:R-:W-:Y:S05]  /*66f0*/  BSYNC B0 ;  /* 0x0000000000007941 */ /* 0x000fea0003800000 */
.L_x_137:
        /* <DEDUP_REMOVED lines=10> */
.L_x_140:
[----:B------:R-:W-:Y:S05]  /*67a0*/  BSYNC B0 ;  /* 0x0000000000007941 */ /* 0x000fea0003800000 */
.L_x_139:
        /* <DEDUP_REMOVED lines=10> */
.L_x_142:
[----:B------:R-:W-:Y:S05]  /*6850*/  BSYNC B0 ;  /* 0x0000000000007941 */ /* 0x000fea0003800000 */
.L_x_141:
[----:B-1-34-:R-:W3:Y:S01]  /*6860*/  LDL.LU R9, [R1+0xf4] ;  /* 0x0000f40001097983 */ /* 0x01aee20000300800 */
[----:B-----5:R-:W-:Y:S01]  /*6870*/  IMAD.U32 R8, R15, 0x10000, RZ ;  /* 0x000100000f087824 */ /* 0x020fe200078e00ff */
        /* <DEDUP_REMOVED lines=8> */
.L_x_144:
[----:B------:R-:W-:Y:S05]  /*6900*/  BSYNC B0 ;  /* 0x0000000000007941 */ /* 0x000fea0003800000 */
.L_x_143:
[----:B------:R-:W4:Y:S01]  /*6910*/  LDL.LU R9, [R1+0xf8] ;  /* 0x0000f80001097983 */ /* 0x000f220000300800 */
[----:B-1---5:R-:W-:Y:S01]  /*6920*/  IMAD.U32 R8, R15, 0x10000, RZ ;  /* 0x000100000f087824 */ /* 0x022fe200078e00ff */
[----:B------:R-:W-:Y:S01]  /*6930*/  ISETP.GT.AND P1, PT, R0, 0x79, P1 ;  /* 0x000000790000780c */ /* 0x000fe20000f24270 */
[----:B------:R-:W-:Y:S01]  /*6940*/  BSSY B0, `(.L_x_145) ;  /* 0x0000008000007945 */ /* 0x000fe20003800000 */
[----:B------:R-:W-:Y:S01]  /*6950*/  IADD3 R18, P0, R12, 0x40, RZ ;  /* 0x000000400c127810 */ /* 0x000fe20007f1e0ff */
[----:B------:R-:W-:-:S04]  /*6960*/  FMUL R8, R8, UR16 ;  /* 0x0000001008087c20 */ /* 0x000fc80008400000 */
[----:B----4-:R-:W-:-:S05]  /*6970*/  FFMA R8, R9, UR13, R8 ;  /* 0x0000000d09087c23 */ /* 0x010fca0008000008 */
[----:B------:R-:W-:-:S05]  /*6980*/  F2FP.BF16.F32.PACK_AB R8, RZ, R8 ;  /* 0x00000008ff08723e */ /* 0x000fca00000010ff */
[----:B------:R1:W-:Y:S01]  /*6990*/  @P2 STG.E.U16 desc[UR14][R4.64+0xf0], R8 ;  /* 0x0000f00804002986 */ /* 0x0003e2000c10150e */
[----:B------:R-:W-:Y:S05]  /*69a0*/  @!P1 BRA `(.L_x_146) ;  /* 0x0000000000049947 */ /* 0x000fea0003800000 */
[----:B------:R4:W5:Y:S02]  /*69b0*/  LDG.E.LTC128B.U16 R15, desc[UR14][R6.64+0xf2] ;  /* 0x0000f20e060f7981 */ /* 0x000964000c1e1520 */
.L_x_146:
[----:B------:R-:W-:Y:S05]  /*69c0*/  BSYNC B0 ;  /* 0x0000000000007941 */ /* 0x000fea0003800000 */
.L_x_145:
[----:B-1----:R-:W2:Y:S01]  /*69d0*/  LDL.LU R8, [R1+0xfc] ;  /* 0x0000fc0001087983 */ /* 0x002ea20000300800 */
[----:B0--345:R-:W-:Y:S02]  /*69e0*/  IMAD.U32 R6, R15, 0x10000, RZ ;  /* 0x000100000f067824 */ /* 0x039fe400078e00ff */
[----:B------:R-:W-:Y:S01]  /*69f0*/  IMAD.X R7, RZ, RZ, R13, P0 ;  /* 0x000000ffff077224 */ /* 0x000fe200000e060d */
[----:B------:R-:W-:Y:S01]  /*6a00*/  ISETP.GT.AND P0, PT, R14, 0x40, PT ;  /* 0x000000400e00780c */ /* 0x000fe20003f04270 */
[----:B------:R-:W-:Y:S02]  /*6a10*/  FMUL R6, R6, UR16 ;  /* 0x0000001006067c20 */ /* 0x000fe40008400000 */
[----:B------:R-:W-:Y:S01]  /*6a20*/  IMAD R7, R7, UR20, RZ ;  /* 0x0000001407077c24 */ /* 0x000fe2000f8e02ff */
[----:B------:R-:W-:-:S03]  /*6a30*/  ISETP.GT.AND P3, PT, R0, RZ, P0 ;  /* 0x000000ff0000720c */ /* 0x000fc60000764270 */
[----:B------:R-:W-:Y:S02]  /*6a40*/  IMAD R19, R18, UR21, R7 ;  /* 0x0000001512137c24 */ /* 0x000fe4000f8e0207 */
[----:B--2---:R-:W-:Y:S01]  /*6a50*/  FFMA R6, R8, UR13, R6 ;  /* 0x0000000d08067c23 */ /* 0x004fe20008000006 */
[----:B------:R-:W-:-:S04]  /*6a60*/  IMAD.WIDE.U32 R8, R18, UR20, R10 ;  /* 0x0000001412087c25 */ /* 0x000fc8000f8e000a */
[----:B------:R-:W-:Y:S01]  /*6a70*/  F2FP.BF16.F32.PACK_AB R16, RZ, R6 ;  /* 0x00000006ff10723e */ /* 0x000fe200000010ff */
[----:B------:R-:W-:Y:S01]  /*6a80*/  IMAD.IADD R7, R9, 0x1, R19 ;  /* 0x0000000109077824 */ /* 0x000fe200078e0213 */
[----:B------:R-:W-:-:S03]  /*6a90*/  LEA R6, P2, R8, UR22, 0x1 ;  /* 0x0000001608067c11 */ /* 0x000fc6000f8408ff */
[----:B------:R0:W-:Y:S01]  /*6aa0*/  @P1 STG.E.U16 desc[UR14][R4.64+0xf2], R16 ;  /* 0x0000f21004001986 */ /* 0x0001e2000c10150e */
[----:B------:R-:W-:-:S05]  /*6ab0*/  LEA.HI.X R7, R8, UR23, R7, 0x1, P2 ;  /* 0x0000001708077c11 */ /* 0x000fca00090f0c07 */
[----:B------:R-:W2:Y:S01]  /*6ac0*/  @P3 LDG.E.LTC128B.U16 R15, desc[UR14][R6.64] ;  /* 0x0000000e060f3981 */ /* 0x000ea2000c1e1520 */
[----:B------:R-:W-:Y:S01]  /*6ad0*/  USHF.L.U32 UR6, UR18, 0x6, URZ ;  /* 0x0000000612067899 */ /* 0x000fe2000800063f */
[----:B------:R-:W-:Y:S01]  /*6ae0*/  ISETP.GT.AND P2, PT, R0, 0x1, P0 ;  /* 0x000000010000780c */ /* 0x000fe20000744270 */
[----:B------:R-:W-:Y:S01]  /*6af0*/  USHF.L.U64.HI UR4, UR18, 0x6, UR19 ;  /* 0x0000000612047899 */ /* 0x000fe20008010213 */
[----:B------:R-:W-:Y:S01]  /*6b00*/  BSSY B0, `(.L_x_147) ;  /* 0x000000c000007945 */ /* 0x000fe20003800000 */
[----:B------:R-:W-:Y:S02]  /*6b10*/  USHF.L.U32 UR7, UR6, 0x1, URZ ;  /* 0x0000000106077899 */ /* 0x000fe4000800063f */
[----:B------:R-:W-:Y:S01]  /*6b20*/  USHF.L.U64.HI UR4, UR6, 0x1, UR4 ;  /* 0x0000000106047899 */ /* 0x000fe20008010204 */
[----:B--2---:R-:W-:-:S04]  /*6b30*/  IMAD.U32 R8, R15, 0x10000, RZ ;  /* 0x000100000f087824 */ /* 0x004fc800078e00ff */
[----:B------:R-:W-:Y:S01]  /*6b40*/  FMUL R9, R8, UR16 ;  /* 0x0000001008097c20 */ /* 0x000fe20008400000 */
[----:B------:R-:W-:-:S03]  /*6b50*/  IADD3 R8, P1, R2, UR7, RZ ;  /* 0x0000000702087c10 */ /* 0x000fc6000ff3e0ff */
[----:B------:R-:W-:-:S05]  /*6b60*/  FFMA R9, R152, UR13, R9 ;  /* 0x0000000d98097c23 */ /* 0x000fca0008000009 */
[----:B0-----:R-:W-:Y:S02]  /*6b70*/  F2FP.BF16.F32.PACK_AB R5, RZ, R9 ;  /* 0x00000009ff05723e */ /* 0x001fe400000010ff */
[----:B------:R-:W-:-:S05]  /*6b80*/  IADD3.X R9, R3, UR4, RZ, P1, !PT ;  /* 0x0000000403097c10 */ /* 0x000fca0008ffe4ff */
[----:B------:R0:W-:Y:S01]  /*6b90*/  @P3 STG.E.U16 desc[UR14][R8.64], R5 ;  /* 0x0000000508003986 */ /* 0x0001e2000c10150e */
[----:B------:R-:W-:Y:S05]  /*6ba0*/  @!P2 BRA `(.L_x_148) ;  /* 0x000000000004a947 */ /* 0x000fea0003800000 */
[----:B------:R1:W5:Y:S02]  /*6bb0*/  LDG.E.LTC128B.U16 R15, desc[UR14][R6.64+0x2] ;  /* 0x0000020e060f7981 */ /* 0x000364000c1e1520 */
.L_x_148:
[----:B------:R-:W-:Y:S05]  /*6bc0*/  BSYNC B0 ;  /* 0x0000000000007941 */ /* 0x000fea0003800000 */
.L_x_147:
[----:B-----5:R-:W-:Y:S01]  /*6bd0*/  IMAD.U32 R16, R15, 0x10000, RZ ;  /* 0x000100000f107824 */ /* 0x020fe200078e00ff */
[----:B------:R-:W-:Y:S01]  /*6be0*/  ISETP.GT.AND P1, PT, R14, 0x48, PT ;  /* 0x000000480e00780c */ /* 0x000fe20003f24270 */
[----:B0-----:R-:W-:Y:S01]  /*6bf0*/  IMAD.WIDE.U32 R4, R18, R17, UR10 ;  /* 0x0000000a12047e25 */ /* 0x001fe2000f8e0011 */
[----:B------:R-:W-:Y:S03]  /*6c00*/  BSSY B0, `(.L_x_149) ;  /* 0x000000c000007945 */ /* 0x000fe60003800000 */
[----:B------:R-:W-:Y:S01]  /*6c10*/  FMUL R16, R16, UR16 ;  /* 0x0000001010107c20 */ /* 0x000fe20008400000 */
[----:B------:R-:W-:-:S03]  /*6c20*/  IADD3 R18, P3, R10, R4, RZ ;  /* 0x000000040a127210 */ /* 0x000fc60007f7e0ff */
[----:B------:R-:W-:Y:S01]  /*6c30*/  FFMA R16, R153, UR13, R16 ;  /* 0x0000000d99107c23 */ /* 0x000fe20008000010 */
[----:B------:R-:W-:-:S04]  /*6c40*/  IADD3.X R5, R11, R19, R5, P3, !PT ;  /* 0x000000130b057210 */ /* 0x000fc80001ffe405 */
[----:B------:R-:W-:Y:S02]  /*6c50*/  F2FP.BF16.F32.PACK_AB R16, RZ, R16 ;  /* 0x00000010ff10723e */ /* 0x000fe400000010ff */
[----:B------:R-:W-:Y:S02]  /*6c60*/  ISETP.GT.AND P3, PT, R0, RZ, P1 ;  /* 0x000000ff0000720c */ /* 0x000fe40000f64270 */
[C---:B------:R-:W-:Y:S01]  /*6c70*/  LEA R4, P4, R18.reuse, UR22, 0x1 ;  /* 0x0000001612047c11 */ /* 0x040fe2000f8808ff */
[----:B------:R0:W-:Y:S03]  /*6c80*/  @P2 STG.E.U16 desc[UR14][R8.64+0x2], R16 ;  /* 0x0000021008002986 */ /* 0x0001e6000c10150e */
[----:B------:R-:W-:-:S07]  /*6c90*/  LEA.HI.X R5, R18, UR23, R5, 0x1, P4 ;  /* 0x0000001712057c11 */ /* 0x000fce000a0f0c05 */
[----:B------:R-:W-:Y:S05]  /*6ca0*/  @!P3 BRA `(.L_x_150) ;  /* 0x000000000004b947 */ /* 0x000fea0003800000 */
[----:B------:R2:W5:Y:S02]  /*6cb0*/  LDG.E.LTC128B.U16 R15, desc[UR14][R4.64] ;  /* 0x0000000e040f7981 */ /* 0x000564000c1e1520 */
.L_x_150:
[----:B------:R-:W-:Y:S05]  /*6cc0*/  BSYNC B0 ;  /* 0x0000000000007941 */ /* 0x000fea0003800000 */
.L_x_149:
[----:B0----5:R-:W-:Y:S01]  /*6cd0*/  IMAD.U32 R16, R15, 0x10000, RZ ;  /* 0x000100000f107824 */ /* 0x021fe200078e00ff */
[----:B------:R-:W-:Y:S01]  /*6ce0*/  IADD3 R18, P4, R8, UR8, RZ ;  /* 0x0000000808127c10 */ /* 0x000fe2000ff9e0ff */
[----:B------:R-:W-:Y:S01]  /*6cf0*/  BSSY B0, `(.L_x_151) ;  /* 0x0000009000007945 */ /* 0x000fe20003800000 */
[----:B------:R-:W-:Y:S01]  /*6d00*/  ISETP.GT.AND P2, PT, R0, 0x1, P1 ;  /* 0x000000010000780c */ /* 0x000fe20000f44270 */
[----:B------:R-:W-:-:S04]  /*6d10*/  FMUL R19, R16, UR16 ;  /* 0x0000001010137c20 */ /* 0x000fc80008400000 */
[----:B------:R-:W-:-:S05]  /*6d20*/  FFMA R19, R154, UR13, R19 ;  /* 0x0000000d9a137c23 */ /* 0x000fca0008000013 */
[----:B------:R-:W-:Y:S02]  /*6d30*/  F2FP.BF16.F32.PACK_AB R16, RZ, R19 ;  /* 0x00000013ff10723e */ /* 0x000fe400000010ff */
[----:B------:R-:W-:-:S05]  /*6d40*/  IADD3.X R19, R9, UR5, RZ, P4, !PT ;  /* 0x0000000509137c10 */ /* 0x000fca000a7fe4ff */
[----:B------:R0:W-:Y:S01]  /*6d50*/  @P3 STG.E.U16 desc[UR14][R18.64], R16 ;  /* 0x0000001012003986 */ /* 0x0001e2000c10150e */
[----:B------:R-:W-:Y:S05]  /*6d60*/  @!P2 BRA `(.L_x_152) ;  /* 0x000000000004a947 */ /* 0x000fea0003800000 */
[----:B------:R3:W5:Y:S02]  /*6d70*/  LDG.E.LTC128B.U16 R15, desc[UR14][R4.64+0x2] ;  /* 0x0000020e040f7981 */ /* 0x000764000c1e1520 */
.L_x_152:
[----:B------:R-:W-:Y:S05]  /*6d80*/  BSYNC B0 ;  /* 0x0000000000007941 */ /* 0x000fea0003800000 */
.L_x_151:
[----:B0----5:R-:W-:Y:S01]  /*6d90*/  IMAD.U32 R16, R15, 0x10000, RZ ;  /* 0x000100000f107824 */ /* 0x021fe200078e00ff */
[----:B------:R-:W-:Y:S01]  /*6da0*/  ISETP.GT.AND P3, PT, R0, 0x8, P0 ;  /* 0x000000080000780c */ /* 0x000fe20000764270 */
[----:B------:R-:W-:Y:S02]  /*6db0*/  BSSY B0, `(.L_x_153) ;  /* 0x0000007000007945 */ /* 0x000fe40003800000 */
[----:B------:R-:W-:-:S04]  /*6dc0*/  FMUL R16, R16, UR16 ;  /* 0x0000001010107c20 */ /* 0x000fc80008400000 */
[----:B------:R-:W-:-:S05]  /*6dd0*/  FFMA R16, R155, UR13, R16 ;  /* 0x0000000d9b107c23 */ /* 0x000fca0008000010 */
[----:B------:R-:W-:-:S05]  /*6de0*/  F2FP.BF16.F32.PACK_AB R16, RZ, R16 ;  /* 0x00000010ff10723e */ /* 0x000fca00000010ff */
[----:B------:R0:W-:Y:S01]  /*6df0*/  @P2 STG.E.U16 desc[UR14][R18.64+0x2], R16 ;  /* 0x0000021012002986 */ /* 0x0001e2000c10150e */
[----:B------:R-:W-:Y:S05]  /*6e00*/  @!P3 BRA `(.L_x_154) ;  /* 0x000000000004b947 */ /* 0x000fea0003800000 */
[----:B------:R4:W5:Y:S02]  /*6e10*/  LDG.E.LTC128B.U16 R15, desc[UR14][R6.64+0x10] ;  /* 0x0000100e060f7981 */ /* 0x000964000c1e1520 */
.L_x_154:
[----:B------:R-:W-:Y:S05]  /*6e20*/  BSYNC B0 ;  /* 0x0000000000007941 */ /* 0x000fea0003800000 */
.L_x_153:
        /* <DEDUP_REMOVED lines=9> */
.L_x_156:
[----:B------:R-:W-:Y:S05]  /*6ec0*/  BSYNC B0 ;  /* 0x0000000000007941 */ /* 0x000fea0003800000 */
.L_x_155:
[----:B-----5:R-:W-:Y:S01]  /*6ed0*/  SHF.L.U32 R16, R15, 0x10, RZ ;  /* 0x000000100f107819 */ /* 0x020fe200000006ff */
[----:B------:R-:W-:Y:S01]  /*6ee0*/  BSSY B0, `(.L_x_157) ;  /* 0x0000008000007945 */ /* 0x000fe20003800000 */
[----:B------:R-:W-:-:S03]  /*6ef0*/  ISETP.GT.AND P3, PT, R0, 0x8, P1 ;  /* 0x000000080000780c */ /* 0x000fc60000f64270 */
[----:B------:R-:W-:-:S04]  /*6f00*/  FMUL R16, R16, UR16 ;  /* 0x0000001010107c20 */ /* 0x000fc80008400000 */
[----:B------:R-:W-:-:S05]  /*6f10*/  FFMA R16, R157, UR13, R16 ;  /* 0x0000000d9d107c23 */ /* 0x000fca0008000010 */
[----:B------:R-:W-:-:S05]  /*6f20*/  F2FP.BF16.F32.PACK_AB R16, RZ, R16 ;  /* 0x00000010ff10723e */ /* 0x000fca00000010ff */
[----:B------:R0:W-:Y:S01]  /*6f30*/  @P2 STG.E.U16 desc[UR14][R8.64+0x12], R16 ;  /* 0x0000121008002986 */ /* 0x0001e2000c10150e */
[----:B------:R-:W-:Y:S05]  /*6f40*/  @!P3 BRA `(.L_x_158) ;  /* 0x000000000004b947 */ /* 0x000fea0003800000 */
[----:B------:R0:W5:Y:S02]  /*6f50*/  LDG.E.LTC128B.U16 R15, desc[UR14][R4.64+0x10] ;  /* 0x0000100e040f7981 */ /* 0x000164000c1e1520 */
.L_x_158:
[----:B------:R-:W-:Y:S05]  /*6f60*/  BSYNC B0 ;  /* 0x0000000000007941 */ /* 0x000fea0003800000 */
.L_x_157:
[----:B0----5:R-:W-:Y:S01]  /*6f70*/  IMAD.U32 R16, R15, 0x10000, RZ ;  /* 0x000100000f107824 */ /* 0x021fe200078e00ff */
[----:B------:R-:W-:Y:S01]  /*6f80*/  ISETP.GT.AND P2, PT, R0, 0x9, P1 ;  /* 0x000000090000780c */ /* 0x000fe20000f44270 */
[----:B------:R-:W-:Y:S01]  /*6f90*/  IMAD.U32 R21, RZ, RZ, UR8 ;  /* 0x00000008ff157e24 */ /* 0x000fe2000f8e00ff */
[----:B------:R-:W-:Y:S01]  /*6fa0*/  BSSY B0, `(.L_x_159) ;  /* 0x000000a000007945 */ /* 0x000fe20003800000 */
[----:B------:R-:W-:Y:S01]  /*6fb0*/  FMUL R19, R16, UR16 ;  /* 0x0000001010137c20 */ /* 0x000fe20008400000 */
[----:B------:R-:W-:Y:S02]  /*6fc0*/  IMAD.U32 R23, RZ, RZ, UR5 ;  /* 0x00000005ff177e24 */ /* 0x000fe4000f8e00ff */
[----:B------:R-:W-:Y:S01]  /*6fd0*/  IADD3 R18, P4, P5, R21, UR7, R2 ;  /* 0x0000000715127c10 */ /* 0x000fe2000fd9e002 */
[----:B------:R-:W-:-:S05]  /*6fe0*/  FFMA R19, R158, UR13, R19 ;  /* 0x0000000d9e137c23 */ /* 0x000fca0008000013 */
[----:B------:R-:W-:Y:S02]  /*6ff0*/  F2FP.BF16.F32.PACK_AB R16, RZ, R19 ;  /* 0x00000013ff10723e */ /* 0x000fe400000010ff */
[----:B------:R-:W-:-:S05]  /*7000*/  IADD3.X R19, R23, UR4, R3, P4, P5 ;  /* 0x0000000417137c10 */ /* 0x000fca000a7ea403 */
[----:B------:R0:W-:Y:S01]  /*7010*/  @P3 STG.E.U16 desc[UR14][R18.64+0x10], R16 ;  /* 0x0000101012003986 */ /* 0x0001e2000c10150e */
[----:B------:R-:W-:Y:S05]  /*7020*/  @!P2 BRA `(.L_x_160) ;  /* 0x000000000004a947 */ /* 0x000fea0003800000 */
[----:B------:R0:W5:Y:S02]  /*7030*/  LDG.E.LTC128B.U16 R15, desc[UR14][R4.64+0x12] ;  /* 0x0000120e040f7981 */ /* 0x000164000c1e1520 */
.L_x_160:
[----:B------:R-:W-:Y:S05]  /*7040*/  BSYNC B0 ;  /* 0x0000000000007941 */ /* 0x000fea0003800000 */
.L_x_159:
        /* <DEDUP_REMOVED lines=9> */
.L_x_162:
[----:B------:R-:W-:Y:S05]  /*70e0*/  BSYNC B0 ;  /* 0x0000000000007941 */ /* 0x000fea0003800000 */
.L_x_161:
        /* <DEDUP_REMOVED lines=9> */
.L_x_164:
[----:B------:R-:W-:Y:S05]  /*7180*/  BSYNC B0 ;  /* 0x0000000000007941 */ /* 0x000fea0003800000 */
.L_x_163:
[----:B-----5:R-:W-:Y:S01]  /*7190*/  IMAD.U32 R16, R15, 0x10000, RZ ;  /* 0x000100000f107824 */ /* 0x020fe200078e00ff */
        /* <DEDUP_REMOVED lines=8> */
.L_x_166:
[----:B------:R-:W-:Y:S05]  /*7220*/  BSYNC B0 ;  /* 0x0000000000007941 */ /* 0x000fea0003800000 */
.L_x_165:
        /* <DEDUP_REMOVED lines=9> */
.L_x_168:
[----:B------:R-:W-:Y:S05]  /*72c0*/  BSYNC B0 ;  /* 0x0000000000007941 */ /* 0x000fea0003800000 */
.L_x_167:
        /* <DEDUP_REMOVED lines=9> */
.L_x_170:
[----:B------:R-:W-:Y:S05]  /*7360*/  BSYNC B0 ;  /* 0x0000000000007941 */ /* 0x000fea0003800000 */
.L_x_169:
        /* <DEDUP_REMOVED lines=9> */
.L_x_172:
[----:B------:R-:W-:Y:S05]  /*7400*/  BSYNC B0 ;  /* 0x0000000000007941 */ /* 0x000fea0003800000 */
.L_x_171:
        /* <DEDUP_REMOVED lines=9> */
.L_x_174:
[----:B------:R-:W-:Y:S05]  /*74a0*/  BSYNC B0 ;  /* 0x0000000000007941 */ /* 0x000fea0003800000 */
.L_x_173:
        /* <DEDUP_REMOVED lines=9> */
.L_x_176:
[----:B------:R-:W-:Y:S05]  /*7540*/  BSYNC B0 ;  /* 0x0000000000007941 */ /* 0x000fea0003800000 */
.L_x_175:
        /* <DEDUP_REMOVED lines=9> */
.L_x_178:
[----:B------:R-:W-:Y:S05]  /*75e0*/  BSYNC B0 ;  /* 0x0000000000007941 */ /* 0x000fea0003800000 */
.L_x_177:
[----:B0----5:R-:W-:Y:S01]  /*75f0*/  SHF.L.U32 R16, R15, 0x10, RZ ;  /* 0x000000100f107819 */ /* 0x021fe200000006ff */
        /* <DEDUP_REMOVED lines=8> */
.L_x_180:
[----:B------:R-:W-:Y:S05]  /*7680*/  BSYNC B0 ;  /* 0x0000000000007941 */ /* 0x000fea0003800000 */
.L_x_179:
        /* <DEDUP_REMOVED lines=9> */
.L_x_182:
[----:B------:R-:W-:Y:S05]  /*7720*/  BSYNC B0 ;  /* 0x0000000000007941 */ /* 0x000fea0003800000 */
.L_x_181:
        /* <DEDUP_REMOVED lines=9> */
.L_x_184:
[----:B------:R-:W-:Y:S05]  /*77c0*/  BSYNC B0 ;  /* 0x0000000000007941 */ /* 0x000fea0003800000 */
.L_x_183:
        /* <DEDUP_REMOVED lines=9> */
.L_x_186:
[----:B------:R-:W-:Y:S05]  /*7860*/  BSYNC B0 ;  /* 0x0000000000007941 */ /* 0x000fea0003800000 */
.L_x_185:
        /* <DEDUP_REMOVED lines=9> */
.L_x_188:
[----:B------:R-:W-:Y:S05]  /*7900*/  BSYNC B0 ;  /* 0x0000000000007941 */ /* 0x000fea0003800000 */
.L_x_187:
        /* <DEDUP_REMOVED lines=9> */
.L_x_190:
[----:B------:R-:W-:Y:S05]  /*79a0*/  BSYNC B0 ;  /* 0x0000000000007941 */ /* 0x000fea0003800000 */
.L_x_189:
        /* <DEDUP_REMOVED lines=9> */
.L_x_192:
[----:B------:R-:W-:Y:S05]  /*7a40*/  BSYNC B0 ;  /* 0x0000000000007941 */ /* 0x000fea0003800000 */
.L_x_191:
        /* <DEDUP_REMOVED lines=9> */
.L_x_194:
[----:B------:R-:W-:Y:S05]  /*7ae0*/  BSYNC B0 ;  /* 0x0000000000007941 */ /* 0x000fea0003800000 */
.L_x_193:
        /* <DEDUP_REMOVED lines=9> */
.L_x_196:
[----:B------:R-:W-:Y:S05]  /*7b80*/  BSYNC B0 ;  /* 0x0000000000007941 */ /* 0x000fea0003800000 */
.L_x_195:
        /* <DEDUP_REMOVED lines=9> */
.L_x_198:
[----:B------:R-:W-:Y:S05]  /*7c20*/  BSYNC B0 ;  /* 0x0000000000007941 */ /* 0x000fea0003800000 */
.L_x_197:
        /* <DEDUP_REMOVED lines=9> */
.L_x_200:
[----:B------:R-:W-:Y:S05]  /*7cc0*/  BSYNC B0 ;  /* 0x0000000000007941 */ /* 0x000fea0003800000 */
.L_x_199:
        /* <DEDUP_REMOVED lines=9> */
.L_x_202:
[----:B------:R-:W-:Y:S05]  /*7d60*/  BSYNC B0 ;  /* 0x0000000000007941 */ /* 0x000fea0003800000 */
.L_x_201:
        /* <DEDUP_REMOVED lines=9> */
.L_x_204:
[----:B------:R-:W-:Y:S05]  /*7e00*/  BSYNC B0 ;  /* 0x0000000000007941 */ /* 0x000fea0003800000 */
.L_x_203:
        /* <DEDUP_REMOVED lines=9> */
.L_x_206:
[----:B------:R-:W-:Y:S05]  /*7ea0*/  BSYNC B0 ;  /* 0x0000000000007941 */ /* 0x000fea0003800000 */
.L_x_205:
        /* <DEDUP_REMOVED lines=9> */
.L_x_208:
[----:B------:R-:W-:Y:S05]  /*7f40*/  BSYNC B0 ;  /* 0x0000000000007941 */ /* 0x000fea0003800000 */
.L_x_207:
        /* <DEDUP_REMOVED lines=9> */
.L_x_210:
[----:B------:R-:W-:Y:S05]  /*7fe0*/  BSYNC B0 ;  /* 0x0000000000007941 */ /* 0x000fea0003800000 */
.L_x_209:
        /* <DEDUP_REMOVED lines=9> */
.L_x_212:
[----:B------:R-:W-:Y:S05]  /*8080*/  BSYNC B0 ;  /* 0x0000000000007941 */ /* 0x000fea0003800000 */
.L_x_211:
        /* <DEDUP_REMOVED lines=9> */
.L_x_214:
[----:B------:R-:W-:Y:S05]  /*8120*/  BSYNC B0 ;  /* 0x0000000000007941 */ /* 0x000fea0003800000 */
.L_x_213:
        /* <DEDUP_REMOVED lines=9> */
.L_x_216:
[----:B------:R-:W-:Y:S05]  /*81c0*/  BSYNC B0 ;  /* 0x0000000000007941 */ /* 0x000fea0003800000 */
.L_x_215:
        /* <DEDUP_REMOVED lines=9> */
.L_x_218:
[----:B------:R-:W-:Y:S05]  /*8260*/  BSYNC B0 ;  /* 0x0000000000007941 */ /* 0x000fea0003800000 */
.L_x_217:
        /* <DEDUP_REMOVED lines=9> */
.L_x_220:
[----:B------:R-:W-:Y:S05]  /*8300*/  BSYNC B0 ;  /* 0x0000000000007941 */ /* 0x000fea0003800000 */
.L_x_219:
        /* <DEDUP_REMOVED lines=9> */
.L_x_222:
[----:B------:R-:W-:Y:S05]  /*83a0*/  BSYNC B0 ;  /* 0x0000000000007941 */ /* 0x000fea0003800000 */
.L_x_221:
        /* <DEDUP_REMOVED lines=9> */
.L_x_224:
[----:B------:R-:W-:Y:S05]  /*8440*/  BSYNC B0 ;  /* 0x0000000000007941 */ /* 0x000fea0003800000 */
.L_x_223:
        /* <DEDUP_REMOVED lines=9> */
.L_x_226:
[----:B------:R-:W-:Y:S05]  /*84e0*/  BSYNC B0 ;  /* 0x0000000000007941 */ /* 0x000fea0003800000 */
.L_x_225:
        /* <DEDUP_REMOVED lines=9> */
.L_x_228:
[----:B------:R-:W-:Y:S05]  /*8580*/  BSYNC B0 ;  /* 0x0000000000007941 */ /* 0x000fea0003800000 */
.L_x_227:
        /* <DEDUP_REMOVED lines=9> */
.L_x_230:
[----:B------:R-:W-:Y:S05]  /*8620*/  BSYNC B0 ;  /* 0x0000000000007941 */ /* 0x000fea0003800000 */
.L_x_229:
        /* <DEDUP_REMOVED lines=9> */
.L_x_232:
[----:B------:R-:W-:Y:S05]  /*86c0*/  BSYNC B0 ;  /* 0x0000000000007941 */ /* 0x000fea0003800000 */
.L_x_231:
        /* <DEDUP_REMOVED lines=9> */
.L_x_234:
[----:B------:R-:W-:Y:S05]  /*8760*/  BSYNC B0 ;  /* 0x0000000000007941 */ /* 0x000fea0003800000 */
.L_x_233:
        /* <DEDUP_REMOVED lines=9> */
.L_x_236:
[----:B------:R-:W-:Y:S05]  /*8800*/  BSYNC B0 ;  /* 0x0000000000007941 */ /* 0x000fea0003800000 */
.L_x_235:
        /* <DEDUP_REMOVED lines=9> */
.L_x_238:
[----:B------:R-:W-:Y:S05]  /*88a0*/  BSYNC B0 ;  /* 0x0000000000007941 */ /* 0x000fea0003800000 */
.L_x_237:
        /* <DEDUP_REMOVED lines=9> */
.L_x_240:
[----:B------:R-:W-:Y:S05]  /*8940*/  BSYNC B0 ;  /* 0x0000000000007941 */ /* 0x000fea0003800000 */
.L_x_239:
        /* <DEDUP_REMOVED lines=9> */
.L_x_242:
[----:B------:R-:W-:Y:S05]  /*89e0*/  BSYNC B0 ;  /* 0x0000000000007941 */ /* 0x000fea0003800000 */
.L_x_241:
        /* <DEDUP_REMOVED lines=9> */
.L_x_244:
[----:B------:R-:W-:Y:S05]  /*8a80*/  BSYNC B0 ;  /* 0x0000000000007941 */ /* 0x000fea0003800000 */
.L_x_243:
        /* <DEDUP_REMOVED lines=9> */
.L_x_246:
[----:B------:R-:W-:Y:S05]  /*8b20*/  BSYNC B0 ;  /* 0x0000000000007941 */ /* 0x000fea0003800000 */
.L_x_245:
        /* <DEDUP_REMOVED lines=9> */
.L_x_248:
[----:B------:R-:W-:Y:S05]  /*8bc0*/  BSYNC B0 ;  /* 0x0000000000007941 */ /* 0x000fea0003800000 */
.L_x_247:
        /* <DEDUP_REMOVED lines=9> */
.L_x_250:
[----:B------:R-:W-:Y:S05]  /*8c60*/  BSYNC B0 ;  /* 0x0000000000007941 */ /* 0x000fea0003800000 */
.L_x_249:
        /* <DEDUP_REMOVED lines=9> */
.L_x_252:
[----:B------:R-:W-:Y:S05]  /*8d00*/  BSYNC B0 ;  /* 0x0000000000007941 */ /* 0x000fea0003800000 */
.L_x_251:
        /* <DEDUP_REMOVED lines=9> */
.L_x_254:
[----:B------:R-:W-:Y:S05]  /*8da0*/  BSYNC B0 ;  /* 0x0000000000007941 */ /* 0x000fea0003800000 */
.L_x_253:
        /* <DEDUP_REMOVED lines=9> */
.L_x_256:
[----:B------:R-:W-:Y:S05]  /*8e40*/  BSYNC B0 ;  /* 0x0000000000007941 */ /* 0x000fea0003800000 */
.L_x_255:
        /* <DEDUP_REMOVED lines=9> */
.L_x_258:
[----:B------:R-:W-:Y:S05]  /*8ee0*/  BSYNC B0 ;  /* 0x0000000000007941 */ /* 0x000fea0003800000 */
.L_x_257:
        /* <DEDUP_REMOVED lines=9> */
.L_x_260:
[----:B------:R-:W-:Y:S05]  /*8f80*/  BSYNC B0 ;  /* 0x0000000000007941 */ /* 0x000fea0003800000 */
.L_x_259:
        /* <DEDUP_REMOVED lines=9> */
.L_x_262:
[----:B------:R-:W-:Y:S05]  /*9020*/  BSYNC B0 ;  /* 0x0000000000007941 */ /* 0x000fea0003800000 */
.L_x_261:
        /* <DEDUP_REMOVED lines=9> */
.L_x_264:
[----:B------:R-:W-:Y:S05]  /*90c0*/  BSYNC B0 ;  /* 0x0000000000007941 */ /* 0x000fea0003800000 */
.L_x_263:
        /* <DEDUP_REMOVED lines=9> */
.L_x_266:
[----:B------:R-:W-:Y:S05]  /*9160*/  BSYNC B0 ;  /* 0x0000000000007941 */ /* 0x000fea0003800000 */
.L_x_265:
        /* <DEDUP_REMOVED lines=9> */
.L_x_268:
[----:B------:R-:W-:Y:S05]  /*9200*/  BSYNC B0 ;  /* 0x0000000000007941 */ /* 0x000fea0003800000 */
.L_x_267:
[----:B01--45:R-:W-:Y:S01]  /*9210*/  IMAD.U32 R6, R15, 0x10000, RZ ;  /* 0x000100000f067824 */ /* 0x033fe200078e00ff */
        /* <DEDUP_REMOVED lines=8> */
.L_x_270:
[----:B------:R-:W-:Y:S05]  /*92a0*/  BSYNC B0 ;  /* 0x0000000000007941 */ /* 0x000fea0003800000 */
.L_x_269:
[----:B0----5:R-:W-:Y:S01]  /*92b0*/  IMAD.U32 R6, R15, 0x10000, RZ ;  /* 0x000100000f067824 */ /* 0x021fe200078e00ff */
[----:B------:R-:W-:Y:S01]  /*92c0*/  ISETP.GT.AND P1, PT, R0, 0x79, P1 ;  /* 0x000000790000780c */ /* 0x000fe20000f24270 */
[----:B------:R-:W-:Y:S01]  /*92d0*/  BSSY B0, `(.L_x_271) ;  /* 0x000000b000007945 */ /* 0x000fe20003800000 */
[----:B------:R-:W-:Y:S01]  /*92e0*/  IADD3 R20, P0, R12, 0x80, RZ ;  /* 0x000000800c147810 */ /* 0x000fe20007f1e0ff */
[----:B------:R-:W-:Y:S01]  /*92f0*/  FMUL R7, R6, UR16 ;  /* 0x0000001006077c20 */ /* 0x000fe20008400000 */
[----:B------:R-:W-:-:S03]  /*9300*/  @P2 IMAD.MOV.U32 R6, RZ, RZ, R18 ;  /* 0x000000ffff062224 */ /* 0x000fc600078e0012 */
[----:B------:R-:W-:-:S05]  /*9310*/  FFMA R7, R214, UR13, R7 ;  /* 0x0000000dd6077c23 */ /* 0x000fca0008000007 */
[----:B------:R-:W-:-:S04]  /*9320*/  F2FP.BF16.F32.PACK_AB R7, RZ, R7 ;  /* 0x00000007ff07723e */ /* 0x000fc800000010ff */
[----:B------:R-:W-:Y:S01]  /*9330*/  PRMT R8, R7, 0x7610, R8 ;  /* 0x0000761007087816 */ /* 0x000fe20000000008 */
[----:B------:R-:W-:-:S05]  /*9340*/  @P2 IMAD.MOV.U32 R7, RZ, RZ, R19 ;  /* 0x000000ffff072224 */ /* 0x000fca00078e0013 */
[----:B------:R0:W-:Y:S01]  /*9350*/  @P2 STG.E.U16 desc[UR14][R6.64+0xf0], R8 ;  /* 0x0000f00806002986 */ /* 0x0001e2000c10150e */
[----:B------:R-:W-:Y:S05]  /*9360*/  @!P1 BRA `(.L_x_272) ;  /* 0x0000000000049947 */ /* 0x000fea0003800000 */
[----:B------:R4:W5:Y:S02]  /*9370*/  LDG.E.LTC128B.U16 R15, desc[UR14][R4.64+0xf2] ;  /* 0x0000f20e040f7981 */ /* 0x000964000c1e1520 */
.L_x_272:
[----:B------:R-:W-:Y:S05]  /*9380*/  BSYNC B0 ;  /* 0x0000000000007941 */ /* 0x000fea0003800000 */
.L_x_271:
[----:B-12345:R-:W-:Y:S02]  /*9390*/  IMAD.U32 R4, R15, 0x10000, RZ ;  /* 0x000100000f047824 */ /* 0x03efe400078e00ff */
[----:B------:R-:W-:Y:S01]  /*93a0*/  IMAD.X R5, RZ, RZ, R13, P0 ;  /* 0x000000ffff057224 */ /* 0x000fe200000e060d */
[----:B------:R-:W-:Y:S01]  /*93b0*/  ISETP.GT.AND P0, PT, R14, 0x80, PT ;  /* 0x000000800e00780c */ /* 0x000fe20003f04270 */
[----:B------:R-:W-:Y:S01]  /*93c0*/  FMUL R4, R4, UR16 ;  /* 0x0000001004047c20 */ /* 0x000fe20008400000 */
[----:B0-----:R-:W-:Y:S02]  /*93d0*/  IMAD.WIDE.U32 R6, R20, UR20, R10 ;  /* 0x0000001414067c25 */ /* 0x001fe4000f8e000a */
[----:B------:R-:W-:Y:S02]  /*93e0*/  ISETP.GT.AND P3, PT, R0, RZ, P0 ;  /* 0x000000ff0000720c */ /* 0x000fe40000764270 */
[----:B------:R-:W-:Y:S01]  /*93f0*/  FFMA R4, R215, UR13, R4 ;  /* 0x0000000dd7047c23 */ /* 0x000fe20008000004 */
[----:B------:R-:W-:-:S04]  /*9400*/  IMAD R5, R5, UR20, RZ ;  /* 0x0000001405057c24 */ /* 0x000fc8000f8e02ff */
[----:B------:R-:W-:Y:S01]  /*9410*/  IMAD R21, R20, UR21, R5 ;  /* 0x0000001514157c24 */ /* 0x000fe2000f8e0205 */
[----:B------:R-:W-:Y:S02]  /*9420*/  F2FP.BF16.F32.PACK_AB R8, RZ, R4 ;  /* 0x00000004ff08723e */ /* 0x000fe400000010ff */
[----:B------:R-:W-:Y:S01]  /*9430*/  LEA R4, P2, R6, UR22, 0x1 ;  /* 0x0000001606047c11 */ /* 0x000fe2000f8408ff */
[----:B------:R-:W-:Y:S01]  /*9440*/  IMAD.IADD R5, R7, 0x1, R21 ;  /* 0x0000000107057824 */ /* 0x000fe200078e0215 */
[----:B------:R-:W-:-:S04]  /*9450*/  PRMT R9, R8, 0x7610, R9 ;  /* 0x0000761008097816 */ /* 0x000fc80000000009 */
[----:B------:R-:W-:Y:S01]  /*9460*/  LEA.HI.X R5, R6, UR23, R5, 0x1, P2 ;  /* 0x0000001706057c11 */ /* 0x000fe200090f0c05 */
[----:B------:R0:W-:Y:S04]  /*9470*/  @P1 STG.E.U16 desc[UR14][R18.64+0xf2], R9 ;  /* 0x0000f20912001986 */ /* 0x0001e8000c10150e */
[----:B------:R-:W2:Y:S01]  /*9480*/  @P3 LDG.E.LTC128B.U16 R15, desc[UR14][R4.64] ;  /* 0x0000000e040f3981 */ /* 0x000ea2000c1e1520 */
[----:B------:R-:W-:Y:S01]  /*9490*/  USHF.L.U32 UR4, UR18, 0x8, URZ ;  /* 0x0000000812047899 */ /* 0x000fe2000800063f */
[----:B------:R-:W-:Y:S01]  /*94a0*/  ISETP.GT.AND P2, PT, R0, 0x1, P0 ;  /* 0x000000010000780c */ /* 0x000fe20000744270 */
[----:B------:R-:W-:Y:S01]  /*94b0*/  USHF.L.U64.HI UR6, UR18, 0x8, UR19 ;  /* 0x0000000812067899 */ /* 0x000fe20008010213 */
[----:B------:R-:W-:Y:S03]  /*94c0*/  BSSY B0, `(.L_x_273) ;  /* 0x000000a000007945 */ /* 0x000fe60003800000 */
[----:B------:R-:W-:-:S04]  /*94d0*/  IADD3 R8, P1, R2, UR4, RZ ;  /* 0x0000000402087c10 */ /* 0x000fc8000ff3e0ff */
[----:B0-----:R-:W-:Y:S02]  /*94e0*/  IADD3.X R9, R3, UR6, RZ, P1, !PT ;  /* 0x0000000603097c10 */ /* 0x001fe40008ffe4ff */
[----:B--2---:R-:W-:-:S05]  /*94f0*/  SHF.L.U32 R6, R15, 0x10, RZ ;  /* 0x000000100f067819 */ /* 0x004fca00000006ff */
[----:B------:R-:W-:-:S04]  /*9500*/  FMUL R7, R6, UR16 ;  /* 0x0000001006077c20 */ /* 0x000fc80008400000 */
[----:B------:R-:W-:-:S05]  /*9510*/  FFMA R7, R88, UR13, R7 ;  /* 0x0000000d58077c23 */ /* 0x000fca0008000007 */
[----:B------:R-:W-:-:S05]  /*9520*/  F2FP.BF16.F32.PACK_AB R7, RZ, R7 ;  /* 0x00000007ff07723e */ /* 0x000fca00000010ff */
[----:B------:R0:W-:Y:S01]  /*9530*/  @P3 STG.E.U16 desc[UR14][R8.64], R7 ;  /* 0x0000000708003986 */ /* 0x0001e2000c10150e */
[----:B------:R-:W-:Y:S05]  /*9540*/  @!P2 BRA `(.L_x_274) ;  /* 0x000000000004a947 */ /* 0x000fea0003800000 */
[----:B------:R1:W5:Y:S02]  /*9550*/  LDG.E.LTC128B.U16 R15, desc[UR14][R4.64+0x2] ;  /* 0x0000020e040f7981 */ /* 0x000364000c1e1520 */
.L_x_274:
[----:B------:R-:W-:Y:S05]  /*9560*/  BSYNC B0 ;  /* 0x0000000000007941 */ /* 0x000fea0003800000 */
.L_x_273:
        /* <DEDUP_REMOVED lines=15> */
.L_x_276:
[----:B------:R-:W-:Y:S05]  /*9660*/  BSYNC B0 ;  /* 0x0000000000007941 */ /* 0x000fea0003800000 */
.L_x_275:
        /* <DEDUP_REMOVED lines=11> */
.L_x_278:
[----:B------:R-:W-:Y:S05]  /*9720*/  BSYNC B0 ;  /* 0x0000000000007941 */ /* 0x000fea0003800000 */
.L_x_277:
        /* <DEDUP_REMOVED lines=9> */
.L_x_280:
[----:B------:R-:W-:Y:S05]  /*97c0*/  BSYNC B0 ;  /* 0x0000000000007941 */ /* 0x000fea0003800000 */
.L_x_279:
        /* <DEDUP_REMOVED lines=9> */
.L_x_282:
[----:B------:R-:W-:Y:S05]  /*9860*/  BSYNC B0 ;  /* 0x0000000000007941 */ /* 0x000fea0003800000 */
.L_x_281:
        /* <DEDUP_REMOVED lines=9> */
.L_x_284:
[----:B------:R-:W-:Y:S05]  /*9900*/  BSYNC B0 ;  /* 0x0000000000007941 */ /* 0x000fea0003800000 */
.L_x_283:
        /* <DEDUP_REMOVED lines=13> */
.L_x_286:
[----:B------:R-:W-:Y:S05]  /*99e0*/  BSYNC B0 ;  /* 0x0000000000007941 */ /* 0x000fea0003800000 */
.L_x_285:
        /* <DEDUP_REMOVED lines=9> */
.L_x_288:
[----:B------:R-:W-:Y:S05]  /*9a80*/  BSYNC B0 ;  /* 0x0000000000007941 */ /* 0x000fea0003800000 */
.L_x_287:
        /* <DEDUP_REMOVED lines=9> */
.L_x_290:
[----:B------:R-:W-:Y:S05]  /*9b20*/  BSYNC B0 ;  /* 0x0000000000007941 */ /* 0x000fea0003800000 */
.L_x_289:
        /* <DEDUP_REMOVED lines=9> */
.L_x_292:
[----:B------:R-:W-:Y:S05]  /*9bc0*/  BSYNC B0 ;  /* 0x0000000000007941 */ /* 0x000fea0003800000 */
.L_x_291:
        /* <DEDUP_REMOVED lines=9> */
.L_x_294:
[----:B------:R-:W-:Y:S05]  /*9c60*/  BSYNC B0 ;  /* 0x0000000000007941 */ /* 0x000fea0003800000 */
.L_x_293:
        /* <DEDUP_REMOVED lines=9> */
.L_x_296:
[----:B------:R-:W-:Y:S05]  /*9d00*/  BSYNC B0 ;  /* 0x0000000000007941 */ /* 0x000fea0003800000 */
.L_x_295:
        /* <DEDUP_REMOVED lines=9> */
.L_x_298:
[----:B------:R-:W-:Y:S05]  /*9da0*/  BSYNC B0 ;  /* 0x0000000000007941 */ /* 0x000fea0003800000 */
.L_x_297:
        /* <DEDUP_REMOVED lines=9> */
.L_x_300:
[----:B------:R-:W-:Y:S05]  /*9e40*/  BSYNC B0 ;  /* 0x0000000000007941 */ /* 0x000fea0003800000 */
.L_x_299:
        /* <DEDUP_REMOVED lines=9> */
.L_x_302:
[----:B------:R-:W-:Y:S05]  /*9ee0*/  BSYNC B0 ;  /* 0x0000000000007941 */ /* 0x000fea0003800000 */
.L_x_301:
        /* <DEDUP_REMOVED lines=9> */
.L_x_304:
[----:B------:R-:W-:Y:S05]  /*9f80*/  BSYNC B0 ;  /* 0x0000000000007941 */ /* 0x000fea0003800000 */
.L_x_303:
        /* <DEDUP_REMOVED lines=9> */
.L_x_306:
[----:B------:R-:W-:Y:S05]  /*a020*/  BSYNC B0 ;  /* 0x0000000000007941 */ /* 0x000fea0003800000 */
.L_x_305:
        /* <DEDUP_REMOVED lines=9> */
.L_x_308:
[----:B------:R-:W-:Y:S05]  /*a0c0*/  BSYNC B0 ;  /* 0x0000000000007941 */ /* 0x000fea0003800000 */
.L_x_307:
        /* <DEDUP_REMOVED lines=9> */
.L_x_310:
[----:B------:R-:W-:Y:S05]  /*a160*/  BSYNC B0 ;  /* 0x0000000000007941 */ /* 0x000fea0003800000 */
.L_x_309:
        /* <DEDUP_REMOVED lines=9> */
.L_x_312:
[----:B------:R-:W-:Y:S05]  /*a200*/  BSYNC B0 ;  /* 0x0000000000007941 */ /* 0x000fea0003800000 */
.L_x_311:
        /* <DEDUP_REMOVED lines=9> */
.L_x_314:
[----:B------:R-:W-:Y:S05]  /*a2a0*/  BSYNC B0 ;  /* 0x0000000000007941 */ /* 0x000fea0003800000 */
.L_x_313:
        /* <DEDUP_REMOVED lines=9> */
.L_x_316:
[----:B------:R-:W-:Y:S05]  /*a340*/  BSYNC B0 ;  /* 0x0000000000007941 */ /* 0x000fea0003800000 */
.L_x_315:
        /* <DEDUP_REMOVED lines=9> */
.L_x_318:
[----:B------:R-:W-:Y:S05]  /*a3e0*/  BSYNC B0 ;  /* 0x0000000000007941 */ /* 0x000fea0003800000 */
.L_x_317:
        /* <DEDUP_REMOVED lines=9> */
.L_x_320:
[----:B------:R-:W-:Y:S05]  /*a480*/  BSYNC B0 ;  /* 0x0000000000007941 */ /* 0x000fea0003800000 */
.L_x_319:
        /* <DEDUP_REMOVED lines=9> */
.L_x_322:
[----:B------:R-:W-:Y:S05]  /*a520*/  BSYNC B0 ;  /* 0x0000000000007941 */ /* 0x000fea0003800000 */
.L_x_321:
        /* <DEDUP_REMOVED lines=9> */
.L_x_324:
[----:B------:R-:W-:Y:S05]  /*a5c0*/  BSYNC B0 ;  /* 0x0000000000007941 */ /* 0x000fea0003800000 */
.L_x_323:
        /* <DEDUP_REMOVED lines=9> */
.L_x_326:
[----:B------:R-:W-:Y:S05]  /*a660*/  BSYNC B0 ;  /* 0x0000000000007941 */ /* 0x000fea0003800000 */
.L_x_325:
        /* <DEDUP_REMOVED lines=9> */
.L_x_328:
[----:B------:R-:W-:Y:S05]  /*a700*/  BSYNC B0 ;  /* 0x0000000000007941 */ /* 0x000fea0003800000 */
.L_x_327:
        /* <DEDUP_REMOVED lines=9> */
.L_x_330:
[----:B------:R-:W-:Y:S05]  /*a7a0*/  BSYNC B0 ;  /* 0x0000000000007941 */ /* 0x000fea0003800000 */
.L_x_329:
        /* <DEDUP_REMOVED lines=9> */
.L_x_332:
[----:B------:R-:W-:Y:S05]  /*a840*/  BSYNC B0 ;  /* 0x0000000000007941 */ /* 0x000fea0003800000 */
.L_x_331:
        /* <DEDUP_REMOVED lines=9> */
.L_x_334:
[----:B------:R-:W-:Y:S05]  /*a8e0*/  BSYNC B0 ;  /* 0x0000000000007941 */ /* 0x000fea0003800000 */
.L_x_333:
        /* <DEDUP_REMOVED lines=9> */
.L_x_336:
[----:B------:R-:W-:Y:S05]  /*a980*/  BSYNC B0 ;  /* 0x0000000000007941 */ /* 0x000fea0003800000 */
.L_x_335:
        /* <DEDUP_REMOVED lines=9> */
.L_x_338:
[----:B------:R-:W-:Y:S05]  /*aa20*/  BSYNC B0 ;  /* 0x0000000000007941 */ /* 0x000fea0003800000 */
.L_x_337:
        /* <DEDUP_REMOVED lines=9> */
.L_x_340:
[----:B------:R-:W-:Y:S05]  /*aac0*/  BSYNC B0 ;  /* 0x0000000000007941 */ /* 0x000fea0003800000 */
.L_x_339:
        /* <DEDUP_REMOVED lines=9> */
.L_x_342:
[----:B------:R-:W-:Y:S05]  /*ab60*/  BSYNC B0 ;  /* 0x0000000000007941 */ /* 0x000fea0003800000 */
.L_x_341:
        /* <DEDUP_REMOVED lines=9> */
.L_x_344:
[----:B------:R-:W-:Y:S05]  /*ac00*/  BSYNC B0 ;  /* 0x0000000000007941 */ /* 0x000fea0003800000 */
.L_x_343:
        /* <DEDUP_REMOVED lines=9> */
.L_x_346:
[----:B------:R-:W-:Y:S05]  /*aca0*/  BSYNC B0 ;  /* 0x0000000000007941 */ /* 0x000fea0003800000 */
.L_x_345:
        /* <DEDUP_REMOVED lines=9> */
.L_x_348:
[----:B------:R-:W-:Y:S05]  /*ad40*/  BSYNC B0 ;  /* 0x0000000000007941 */ /* 0x000fea0003800000 */
.L_x_347:
        /* <DEDUP_REMOVED lines=9> */
.L_x_350:
[----:B------:R-:W-:Y:S05]  /*ade0*/  BSYNC B0 ;  /* 0x0000000000007941 */ /* 0x000fea0003800000 */
.L_x_349:
        /* <DEDUP_REMOVED lines=9> */
.L_x_352:
[----:B------:R-:W-:Y:S05]  /*ae80*/  BSYNC B0 ;  /* 0x0000000000007941 */ /* 0x000fea0003800000 */
.L_x_351:
        /* <DEDUP_REMOVED lines=9> */
.L_x_354:
[----:B------:R-:W-:Y:S05]  /*af20*/  BSYNC B0 ;  /* 0x0000000000007941 */ /* 0x000fea0003800000 */
.L_x_353:
        /* <DEDUP_REMOVED lines=9> */
.L_x_356:
[----:B------:R-:W-:Y:S05]  /*afc0*/  BSYNC B0 ;  /* 0x0000000000007941 */ /* 0x000fea0003800000 */
.L_x_355:
        /* <DEDUP_REMOVED lines=9> */
.L_x_358:
[----:B------:R-:W-:Y:S05]  /*b060*/  BSYNC B0 ;  /* 0x0000000000007941 */ /* 0x000fea0003800000 */
.L_x_357:
        /* <DEDUP_REMOVED lines=9> */
.L_x_360:
[----:B------:R-:W-:Y:S05]  /*b100*/  BSYNC B0 ;  /* 0x0000000000007941 */ /* 0x000fea0003800000 */
.L_x_359:
        /* <DEDUP_REMOVED lines=9> */
.L_x_362:
[----:B------:R-:W-:Y:S05]  /*b1a0*/  BSYNC B0 ;  /* 0x0000000000007941 */ /* 0x000fea0003800000 */
.L_x_361:
        /* <DEDUP_REMOVED lines=9> */
.L_x_364:
[----:B------:R-:W-:Y:S05]  /*b240*/  BSYNC B0 ;  /* 0x0000000000007941 */ /* 0x000fea0003800000 */
.L_x_363:
        /* <DEDUP_REMOVED lines=9> */
.L_x_366:
[----:B------:R-:W-:Y:S05]  /*b2e0*/  BSYNC B0 ;  /* 0x0000000000007941 */ /* 0x000fea0003800000 */
.L_x_365:
        /* <DEDUP_REMOVED lines=9> */
.L_x_368:
[----:B------:R-:W-:Y:S05]  /*b380*/  BSYNC B0 ;  /* 0x0000000000007941 */ /* 0x000fea0003800000 */
.L_x_367:
        /* <DEDUP_REMOVED lines=9> */
.L_x_370:
[----:B------:R-:W-:Y:S05]  /*b420*/  BSYNC B0 ;  /* 0x0000000000007941 */ /* 0x000fea0003800000 */
.L_x_369:
        /* <DEDUP_REMOVED lines=9> */
.L_x_372:
[----:B------:R-:W-:Y:S05]  /*b4c0*/  BSYNC B0 ;  /* 0x0000000000007941 */ /* 0x000fea0003800000 */
.L_x_371:
        /* <DEDUP_REMOVED lines=9> */
.L_x_374:
[----:B------:R-:W-:Y:S05]  /*b560*/  BSYNC B0 ;  /* 0x0000000000007941 */ /* 0x000fea0003800000 */
.L_x_373:
        /* <DEDUP_REMOVED lines=9> */
.L_x_376:
[----:B------:R-:W-:Y:S05]  /*b600*/  BSYNC B0 ;  /* 0x0000000000007941 */ /* 0x000fea0003800000 */
.L_x_375:
        /* <DEDUP_REMOVED lines=9> */
.L_x_378:
[----:B------:R-:W-:Y:S05]  /*b6a0*/  BSYNC B0 ;  /* 0x0000000000007941 */ /* 0x000fea0003800000 */
.L_x_377:
        /* <DEDUP_REMOVED lines=9> */
.L_x_380:
[----:B------:R-:W-:Y:S05]  /*b740*/  BSYNC B0 ;  /* 0x0000000000007941 */ /* 0x000fea0003800000 */
.L_x_379:
        /* <DEDUP_REMOVED lines=9> */
.L_x_382:
[----:B------:R-:W-:Y:S05]  /*b7e0*/  BSYNC B0 ;  /* 0x0000000000007941 */ /* 0x000fea0003800000 */
.L_x_381:
        /* <DEDUP_REMOVED lines=9> */
.L_x_384:
[----:B------:R-:W-:Y:S05]  /*b880*/  BSYNC B0 ;  /* 0x0000000000007941 */ /* 0x000fea0003800000 */
.L_x_383:
        /* <DEDUP_REMOVED lines=9> */
.L_x_386:
[----:B------:R-:W-:Y:S05]  /*b920*/  BSYNC B0 ;  /* 0x0000000000007941 */ /* 0x000fea0003800000 */
.L_x_385:
        /* <DEDUP_REMOVED lines=9> */
.L_x_388:
[----:B------:R-:W-:Y:S05]  /*b9c0*/  BSYNC B0 ;  /* 0x0000000000007941 */ /* 0x000fea0003800000 */
.L_x_387:
        /* <DEDUP_REMOVED lines=9> */
.L_x_390:
[----:B------:R-:W-:Y:S05]  /*ba60*/  BSYNC B0 ;  /* 0x0000000000007941 */ /* 0x000fea0003800000 */
.L_x_389:
        /* <DEDUP_REMOVED lines=9> */
.L_x_392:
[----:B------:R-:W-:Y:S05]  /*bb00*/  BSYNC B0 ;  /* 0x0000000000007941 */ /* 0x000fea0003800000 */
.L_x_391:
        /* <DEDUP_REMOVED lines=9> */
.L_x_394:
[----:B------:R-:W-:Y:S05]  /*bba0*/  BSYNC B0 ;  /* 0x0000000000007941 */ /* 0x000fea0003800000 */
.L_x_393:
        /* <DEDUP_REMOVED lines=9> */
.L_x_396:
[----:B------:R-:W-:Y:S05]  /*bc40*/  BSYNC B0 ;  /* 0x0000000000007941 */ /* 0x000fea0003800000 */
.L_x_395:
[----:B0----5:R-:W-:Y:S01]  /*bc50*/  IMAD.U32 R4, R15, 0x10000, RZ ;  /* 0x000100000f047824 */ /* 0x021fe200078e00ff */
[----:B------:R-:W-:Y:S01]  /*bc60*/  ISETP.GT.AND P1, PT, R0, 0x79, P1 ;  /* 0x000000790000780c */ /* 0x000fe20000f24270 */
[----:B------:R-:W-:Y:S01]  /*bc70*/  BSSY B0, `(.L_x_397) ;  /* 0x000000b000007945 */ /* 0x000fe20003800000 */
[----:B------:R-:W-:Y:S01]  /*bc80*/  IADD3 R8, P0, R12, 0xc0, RZ ;  /* 0x000000c00c087810 */ /* 0x000fe20007f1e0ff */
[----:B------:R-:W-:Y:S01]  /*bc90*/  FMUL R5, R4, UR16 ;  /* 0x0000001004057c20 */ /* 0x000fe20008400000 */
[----:B------:R-:W-:-:S03]  /*bca0*/  @P2 MOV R4, R18 ;  /* 0x0000001200042202 */ /* 0x000fc60000000f00 */
[----:B------:R-:W-:-:S05]  /*bcb0*/  FFMA R5, R150, UR13, R5 ;  /* 0x0000000d96057c23 */ /* 0x000fca0008000005 */
[----:B------:R-:W-:-:S04]  /*bcc0*/  F2FP.BF16.F32.PACK_AB R5, RZ, R5 ;  /* 0x00000005ff05723e */ /* 0x000fc800000010ff */
[----:B------:R-:W-:Y:S01]  /*bcd0*/  PRMT R9, R5, 0x7610, R9 ;  /* 0x0000761005097816 */ /* 0x000fe20000000009 */
[----:B------:R-:W-:-:S05]  /*bce0*/  @P2 IMAD.MOV.U32 R5, RZ, RZ, R19 ;  /* 0x000000ffff052224 */ /* 0x000fca00078e0013 */
[----:B------:R0:W-:Y:S01]  /*bcf0*/  @P2 STG.E.U16 desc[UR14][R4.64+0xf0], R9 ;  /* 0x0000f00904002986 */ /* 0x0001e2000c10150e */
[----:B------:R-:W-:Y:S05]  /*bd00*/  @!P1 BRA `(.L_x_398) ;  /* 0x0000000000049947 */ /* 0x000fea0003800000 */
[----:B------:R4:W5:Y:S02]  /*bd10*/  LDG.E.LTC128B.U16 R15, desc[UR14][R6.64+0xf2] ;  /* 0x0000f20e060f7981 */ /* 0x000964000c1e1520 */
.L_x_398:
[----:B------:R-:W-:Y:S05]  /*bd20*/  BSYNC B0 ;  /* 0x0000000000007941 */ /* 0x000fea0003800000 */
.L_x_397:
[----:B0----5:R-:W-:Y:S02]  /*bd30*/  IMAD.U32 R4, R15, 0x10000, RZ ;  /* 0x000100000f047824 */ /* 0x021fe400078e00ff */
[----:B------:R-:W-:Y:S01]  /*bd40*/  IMAD.X R12, RZ, RZ, R13, P0 ;  /* 0x000000ffff0c7224 */ /* 0x000fe200000e060d */
[----:B------:R-:W-:Y:S01]  /*bd50*/  ISETP.GT.AND P0, PT, R14, 0xc0, PT ;  /* 0x000000c00e00780c */ /* 0x000fe20003f04270 */
[----:B------:R-:W-:Y:S01]  /*bd60*/  FMUL R4, R4, UR16 ;  /* 0x0000001004047c20 */ /* 0x000fe20008400000 */
[----:B-1234-:R-:W-:Y:S02]  /*bd70*/  IMAD.WIDE.U32 R6, R8, UR20, R10 ;  /* 0x0000001408067c25 */ /* 0x01efe4000f8e000a */
[----:B------:R-:W-:Y:S02]  /*bd80*/  ISETP.GT.AND P2, PT, R0, RZ, P0 ;  /* 0x000000ff0000720c */ /* 0x000fe40000744270 */
[----:B------:R-:W-:Y:S01]  /*bd90*/  FFMA R4, R151, UR13, R4 ;  /* 0x0000000d97047c23 */ /* 0x000fe20008000004 */
[----:B------:R-:W-:-:S04]  /*bda0*/  IMAD R5, R12, UR20, RZ ;  /* 0x000000140c057c24 */ /* 0x000fc8000f8e02ff */
[----:B------:R-:W-:Y:S01]  /*bdb0*/  IMAD R13, R8, UR21, R5 ;  /* 0x00000015080d7c24 */ /* 0x000fe2000f8e0205 */
[----:B------:R-:W-:Y:S02]  /*bdc0*/  F2FP.BF16.F32.PACK_AB R9, RZ, R4 ;  /* 0x00000004ff09723e */ /* 0x000fe400000010ff */
[C---:B------:R-:W-:Y:S01]  /*bdd0*/  LEA R4, P3, R6.reuse, UR22, 0x1 ;  /* 0x0000001606047c11 */ /* 0x040fe2000f8608ff */
[----:B------:R-:W-:Y:S02]  /*bde0*/  IMAD.IADD R5, R7, 0x1, R13 ;  /* 0x0000000107057824 */ /* 0x000fe400078e020d */
[----:B------:R0:W-:Y:S03]  /*bdf0*/  @P1 STG.E.U16 desc[UR14][R18.64+0xf2], R9 ;  /* 0x0000f20912001986 */ /* 0x0001e6000c10150e */
[----:B------:R-:W-:-:S05]  /*be00*/  LEA.HI.X R5, R6, UR23, R5, 0x1, P3 ;  /* 0x0000001706057c11 */ /* 0x000fca00098f0c05 */
[----:B------:R-:W2:Y:S01]  /*be10*/  @P2 LDG.E.LTC128B.U16 R15, desc[UR14][R4.64] ;  /* 0x0000000e040f2981 */ /* 0x000ea2000c1e1520 */
[----:B------:R-:W-:Y:S01]  /*be20*/  UIMAD UR4, UR19, 0x180, URZ ;  /* 0x00000180130478a4 */ /* 0x000fe2000f8e023f */
[----:B------:R-:W-:Y:S01]  /*be30*/  ISETP.GT.AND P3, PT, R0, 0x1, P0 ;  /* 0x000000010000780c */ /* 0x000fe20000764270 */
[----:B------:R-:W-:Y:S01]  /*be40*/  BSSY B0, `(.L_x_399) ;  /* 0x000000d000007945 */ /* 0x000fe20003800000 */
[----:B0-----:R-:W-:-:S04]  /*be50*/  IMAD.U32 R9, RZ, RZ, UR18 ;  /* 0x00000012ff097e24 */ /* 0x001fc8000f8e00ff */
[----:B------:R-:W-:-:S04]  /*be60*/  IMAD.WIDE.U32 R2, R9, 0x180, R2 ;  /* 0x0000018009027825 */ /* 0x000fc800078e0002 */
[----:B--2---:R-:W-:-:S04]  /*be70*/  IMAD.U32 R6, R15, 0x10000, RZ ;  /* 0x000100000f067824 */ /* 0x004fc800078e00ff */
[----:B------:R-:W-:-:S04]  /*be80*/  FMUL R7, R6, UR16 ;  /* 0x0000001006077c20 */ /* 0x000fc80008400000 */
[----:B------:R-:W-:-:S05]  /*be90*/  FFMA R7, R24, UR13, R7 ;  /* 0x0000000d18077c23 */ /* 0x000fca0008000007 */
[----:B------:R-:W-:Y:S01]  /*bea0*/  F2FP.BF16.F32.PACK_AB R6, RZ, R7 ;  /* 0x00000007ff06723e */ /* 0x000fe200000010ff */
[----:B------:R-:W-:-:S03]  /*beb0*/  VIADD R7, R3, UR4 ;  /* 0x0000000403077c36 */ /* 0x000fc60008000000 */
[----:B------:R-:W-:Y:S01]  /*bec0*/  PRMT R9, R6, 0x7610, R9 ;  /* 0x0000761006097816 */ /* 0x000fe20000000009 */
[----:B------:R-:W-:-:S05]  /*bed0*/  @P2 IMAD.MOV.U32 R6, RZ, RZ, R2 ;  /* 0x000000ffff062224 */ /* 0x000fca00078e0002 */
[----:B------:R0:W-:Y:S01]  /*bee0*/  @P2 STG.E.U16 desc[UR14][R6.64], R9 ;  /* 0x0000000906002986 */ /* 0x0001e2000c10150e */
[----:B------:R-:W-:Y:S05]  /*bef0*/  @!P3 BRA `(.L_x_400) ;  /* 0x000000000004b947 */ /* 0x000fea0003800000 */
[----:B------:R1:W5:Y:S02]  /*bf00*/  LDG.E.LTC128B.U16 R15, desc[UR14][R4.64+0x2] ;  /* 0x0000020e040f7981 */ /* 0x000364000c1e1520 */
.L_x_400:
[----:B------:R-:W-:Y:S05]  /*bf10*/  BSYNC B0 ;  /* 0x0000000000007941 */ /* 0x000fea0003800000 */
.L_x_399:
[----:B0-----:R-:W-:Y:S01]  /*bf20*/  IMAD.WIDE.U32 R8, R8, R17, UR10 ;  /* 0x0000000a08087e25 */ /* 0x001fe2000f8e0011 */
[----:B------:R-:W-:Y:S01]  /*bf30*/  ISETP.GT.AND P1, PT, R14, 0xc8, PT ;  /* 0x000000c80e00780c */ /* 0x000fe20003f24270 */
[----:B------:R-:W-:Y:S02]  /*bf40*/  BSSY B0, `(.L_x_401) ;  /* 0x000000f000007945 */ /* 0x000fe40003800000 */
[----:B-----5:R-:W-:Y:S01]  /*bf50*/  IMAD.U32 R12, R15, 0x10000, RZ ;  /* 0x000100000f0c7824 */ /* 0x020fe200078e00ff */
[----:B------:R-:W-:Y:S02]  /*bf60*/  IADD3 R10, P2, R10, R8, RZ ;  /* 0x000000080a0a7210 */ /* 0x000fe40007f5e0ff */
[----:B------:R-:W-:Y:S01]  /*bf70*/  ISETP.GT.AND P4, PT, R0, RZ, P1 ;  /* 0x000000ff0000720c */ /* 0x000fe20000f84270 */
[----:B------:R-:W-:Y:S01]  /*bf80*/  FMUL R12, R12, UR16 ;  /* 0x000000100c0c7c20 */ /* 0x000fe20008400000 */
[----:B------:R-:W-:Y:S01]  /*bf90*/  IADD3.X R9, R11, R13, R9, P2, !PT ;  /* 0x0000000d0b097210 */ /* 0x000fe200017fe409 */
[----:B------:R-:W-:Y:S01]  /*bfa0*/  @P3 IMAD.MOV.U32 R11, RZ, RZ, R7 ;  /* 0x000000ffff0b3224 */ /* 0x000fe200078e0007 */
[----:B------:R-:W-:Y:S01]  /*bfb0*/  LEA R8, P2, R10, UR22, 0x1 ;  /* 0x000000160a087c11 */ /* 0x000fe2000f8408ff */
[----:B------:R-:W-:-:S03]  /*bfc0*/  FFMA R12, R25, UR13, R12 ;  /* 0x0000000d190c7c23 */ /* 0x000fc6000800000c */
[----:B------:R-:W-:Y:S01]  /*bfd0*/  LEA.HI.X R9, R10, UR23, R9, 0x1, P2 ;  /* 0x000000170a097c11 */ /* 0x000fe200090f0c09 */
[----:B------:R-:W-:Y:S01]  /*bfe0*/  @P3 IMAD.MOV.U32 R10, RZ, RZ, R2 ;  /* 0x000000ffff0a3224 */ /* 0x000fe200078e0002 */
[----:B------:R-:W-:-:S05]  /*bff0*/  F2FP.BF16.F32.PACK_AB R12, RZ, R12 ;  /* 0x0000000cff0c723e */ /* 0x000fca00000010ff */
[----:B------:R0:W-:Y:S01]  /*c000*/  @P3 STG.E.U16 desc[UR14][R10.64+0x2], R12 ;  /* 0x0000020c0a003986 */ /* 0x0001e2000c10150e */
[----:B------:R-:W-:Y:S05]  /*c010*/  @!P4 BRA `(.L_x_402) ;  /* 0x000000000004c947 */ /* 0x000fea0003800000 */
[----:B------:R2:W5:Y:S02]  /*c020*/  LDG.E.LTC128B.U16 R15, desc[UR14][R8.64] ;  /* 0x0000000e080f7981 */ /* 0x000564000c1e1520 */
.L_x_402:
[----:B------:R-:W-:Y:S05]  /*c030*/  BSYNC B0 ;  /* 0x0000000000007941 */ /* 0x000fea0003800000 */
.L_x_401:
[----:B0----5:R-:W-:Y:S01]  /*c040*/  IMAD.U32 R10, R15, 0x10000, RZ ;  /* 0x000100000f0a7824 */ /* 0x021fe200078e00ff */
[----:B------:R-:W-:Y:S01]  /*c050*/  ISETP.GT.AND P3, PT, R0, 0x1, P1 ;  /* 0x000000010000780c */ /* 0x000fe20000f64270 */
[----:B------:R-:W-:Y:S02]  /*c060*/  BSSY B0, `(.L_x_403) ;  /* 0x0000009000007945 */ /* 0x000fe40003800000 */
[----:B------:R-:W-:Y:S01]  /*c070*/  FMUL R11, R10, UR16 ;  /* 0x000000100a0b7c20 */ /* 0x000fe20008400000 */
[----:B------:R-:W-:-:S03]  /*c080*/  IADD3 R10, P2, R2, UR8, RZ ;  /* 0x00000008020a7c10 */ /* 0x000fc6000ff5e0ff */
[----:B------:R-:W-:-:S05]  /*c090*/  FFMA R11, R26, UR13, R11 ;  /* 0x0000000d1a0b7c23 */ /* 0x000fca000800000b */
[----:B------:R-:W-:Y:S02]  /*c0a0*/  F2FP.BF16.F32.PACK_AB R12, RZ, R11 ;  /* 0x0000000bff0c723e */ /* 0x000fe400000010ff */
[----:B------:R-:W-:-:S05]  /*c0b0*/  IADD3.X R11, R7, UR5, RZ, P2, !PT ;  /* 0x00000005070b7c10 */ /* 0x000fca00097fe4ff */
[----:B------:R0:W-:Y:S01]  /*c0c0*/  @P4 STG.E.U16 desc[UR14][R10.64], R12 ;  /* 0x0000000c0a004986 */ /* 0x0001e2000c10150e */
[----:B------:R-:W-:Y:S05]  /*c0d0*/  @!P3 BRA `(.L_x_404) ;  /* 0x000000000004b947 */ /* 0x000fea0003800000 */
[----:B------:R3:W5:Y:S02]  /*c0e0*/  LDG.E.LTC128B.U16 R15, desc[UR14][R8.64+0x2] ;  /* 0x0000020e080f7981 */ /* 0x000764000c1e1520 */
.L_x_404:
[----:B------:R-:W-:Y:S05]  /*c0f0*/  BSYNC B0 ;  /* 0x0000000000007941 */ /* 0x000fea0003800000 */
.L_x_403:
        /* <DEDUP_REMOVED lines=9> */
.L_x_406:
[----:B------:R-:W-:Y:S05]  /*c190*/  BSYNC B0 ;  /* 0x0000000000007941 */ /* 0x000fea0003800000 */
.L_x_405:
[----:B0----5:R-:W-:Y:S01]  /*c1a0*/  IMAD.U32 R12, R15, 0x10000, RZ ;  /* 0x000100000f0c7824 */ /* 0x021fe200078e00ff */
[----:B------:R-:W-:Y:S01]  /*c1b0*/  ISETP.GT.AND P3, PT, R0, 0x9, P0 ;  /* 0x000000090000780c */ /* 0x000fe20000764270 */
[----:B------:R-:W-:Y:S02]  /*c1c0*/  BSSY B0, `(.L_x_407) ;  /* 0x000000a000007945 */ /* 0x000fe40003800000 */
        /* <DEDUP_REMOVED lines=9> */
.L_x_408:
[----:B------:R-:W-:Y:S05]  /*c260*/  BSYNC B0 ;  /* 0x0000000000007941 */ /* 0x000fea0003800000 */
.L_x_407:
[----:B0----5:R-:W-:Y:S01]  /*c270*/  IMAD.U32 R12, R15, 0x10000, RZ ;  /* 0x000100000f0c7824 */ /* 0x021fe200078e00ff */
[----:B------:R-:W-:Y:S01]  /*c280*/  ISETP.GT.AND P4, PT, R0, 0x8, P1 ;  /* 0x000000080000780c */ /* 0x000fe20000f84270 */
[----:B------:R-:W-:Y:S01]  /*c290*/  @P3 IMAD.MOV.U32 R13, RZ, RZ, R7 ;  /* 0x000000ffff0d3224 */ /* 0x000fe200078e0007 */
[----:B------:R-:W-:Y:S01]  /*c2a0*/  BSSY B0, `(.L_x_409) ;  /* 0x0000009000007945 */ /* 0x000fe20003800000 */
[----:B------:R-:W-:-:S04]  /*c2b0*/  FMUL R12, R12, UR16 ;  /* 0x000000100c0c7c20 */ /* 0x000fc80008400000 */
[----:B------:R-:W-:-:S05]  /*c2c0*/  FFMA R12, R29, UR13, R12 ;  /* 0x0000000d1d0c7c23 */ /* 0x000fca000800000c */
[----:B------:R-:W-:-:S04]  /*c2d0*/  F2FP.BF16.F32.PACK_AB R12, RZ, R12 ;  /* 0x0000000cff0c723e */ /* 0x000fc800000010ff */
[----:B------:R-:W-:Y:S01]  /*c2e0*/  PRMT R14, R12, 0x7610, R14 ;  /* 0x000076100c0e7816 */ /* 0x000fe2000000000e */
[----:B------:R-:W-:-:S05]  /*c2f0*/  @P3 IMAD.MOV.U32 R12, RZ, RZ, R2 ;  /* 0x000000ffff0c3224 */ /* 0x000fca00078e0002 */
[----:B------:R0:W-:Y:S01]  /*c300*/  @P3 STG.E.U16 desc[UR14][R12.64+0x12], R14 ;  /* 0x0000120e0c003986 */ /* 0x0001e2000c10150e */
[----:B------:R-:W-:Y:S05]  /*c310*/  @!P4 BRA `(.L_x_410) ;  /* 0x000000000004c947 */ /* 0x000fea0003800000 */
[----:B------:R0:W5:Y:S02]  /*c320*/  LDG.E.LTC128B.U16 R15, desc[UR14][R8.64+0x10] ;  /* 0x0000100e080f7981 */ /* 0x000164000c1e1520 */
.L_x_410:
[----:B------:R-:W-:Y:S05]  /*c330*/  BSYNC B0 ;  /* 0x0000000000007941 */ /* 0x000fea0003800000 */
.L_x_409:
        /* <DEDUP_REMOVED lines=9> */
.L_x_412:
[----:B------:R-:W-:Y:S05]  /*c3d0*/  BSYNC B0 ;  /* 0x0000000000007941 */ /* 0x000fea0003800000 */
.L_x_411:
        /* <DEDUP_REMOVED lines=9> */
.L_x_414:
[----:B------:R-:W-:Y:S05]  /*c470*/  BSYNC B0 ;  /* 0x0000000000007941 */ /* 0x000fea0003800000 */
.L_x_413:
        /* <DEDUP_REMOVED lines=12> */
.L_x_416:
[----:B------:R-:W-:Y:S05]  /*c540*/  BSYNC B0 ;  /* 0x0000000000007941 */ /* 0x000fea0003800000 */
.L_x_415:
[----:B0----5:R-:W-:Y:S01]  /*c550*/  IMAD.U32 R12, R15, 0x10000, RZ ;  /* 0x000100000f0c7824 */ /* 0x021fe200078e00ff */
[----:B------:R-:W-:Y:S01]  /*c560*/  ISETP.GT.AND P4, PT, R0, 0x10, P1 ;  /* 0x000000100000780c */ /* 0x000fe20000f84270 */
[----:B------:R-:W-:Y:S01]  /*c570*/  @P3 IMAD.MOV.U32 R13, RZ, RZ, R7 ;  /* 0x000000ffff0d3224 */ /* 0x000fe200078e0007 */
[----:B------:R-:W-:Y:S01]  /*c580*/  BSSY B0, `(.L_x_417) ;  /* 0x0000009000007945 */ /* 0x000fe20003800000 */
[----:B------:R-:W-:-:S04]  /*c590*/  FMUL R12, R12, UR16 ;  /* 0x000000100c0c7c20 */ /* 0x000fc80008400000 */
[----:B------:R-:W-:-:S05]  /*c5a0*/  FFMA R12, R33, UR13, R12 ;  /* 0x0000000d210c7c23 */ /* 0x000fca000800000c */
[----:B------:R-:W-:-:S04]  /*c5b0*/  F2FP.BF16.F32.PACK_AB R12, RZ, R12 ;  /* 0x0000000cff0c723e */ /* 0x000fc800000010ff */
[----:B------:R-:W-:Y:S02]  /*c5c0*/  PRMT R14, R12, 0x7610, R14 ;  /* 0x000076100c0e7816 */ /* 0x000fe4000000000e */
[----:B------:R-:W-:-:S05]  /*c5d0*/  @P3 MOV R12, R2 ;  /* 0x00000002000c3202 */ /* 0x000fca0000000f00 */
[----:B------:R0:W-:Y:S01]  /*c5e0*/  @P3 STG.E.U16 desc[UR14][R12.64+0x22], R14 ;  /* 0x0000220e0c003986 */ /* 0x0001e2000c10150e */
[----:B------:R-:W-:Y:S05]  /*c5f0*/  @!P4 BRA `(.L_x_418) ;  /* 0x000000000004c947 */ /* 0x000fea0003800000 */
[----:B------:R0:W5:Y:S02]  /*c600*/  LDG.E.LTC128B.U16 R15, desc[UR14][R8.64+0x20] ;  /* 0x0000200e080f7981 */ /* 0x000164000c1e1520 */
.L_x_418:
[----:B------:R-:W-:Y:S05]  /*c610*/  BSYNC B0 ;  /* 0x0000000000007941 */ /* 0x000fea0003800000 */
.L_x_417:
        /* <DEDUP_REMOVED lines=9> */
.L_x_420:
[----:B------:R-:W-:Y:S05]  /*c6b0*/  BSYNC B0 ;  /* 0x0000000000007941 */ /* 0x000fea0003800000 */
.L_x_419:
        /* <DEDUP_REMOVED lines=9> */
.L_x_422:
[----:B------:R-:W-:Y:S05]  /*c750*/  BSYNC B0 ;  /* 0x0000000000007941 */ /* 0x000fea0003800000 */
.L_x_421:
        /* <DEDUP_REMOVED lines=12> */
.L_x_424:
[----:B------:R-:W-:Y:S05]  /*c820*/  BSYNC B0 ;  /* 0x0000000000007941 */ /* 0x000fea0003800000 */
.L_x_423:
        /* <DEDUP_REMOVED lines=12> */
.L_x_426:
[----:B------:R-:W-:Y:S05]  /*c8f0*/  BSYNC B0 ;  /* 0x0000000000007941 */ /* 0x000fea0003800000 */
.L_x_425:
        /* <DEDUP_REMOVED lines=9> */
.L_x_428:
[----:B------:R-:W-:Y:S05]  /*c990*/  BSYNC B0 ;  /* 0x0000000000007941 */ /* 0x000fea0003800000 */
.L_x_427:
        /* <DEDUP_REMOVED lines=9> */
.L_x_430:
[----:B------:R-:W-:Y:S05]  /*ca30*/  BSYNC B0 ;  /* 0x0000000000007941 */ /* 0x000fea0003800000 */
.L_x_429:
[----:B0----5:R-:W-:Y:S01]  /*ca40*/  IMAD.U32 R12, R15, 0x10000, RZ ;  /* 0x000100000f0c7824 */ /* 0x021fe200078e00ff */
[----:B------:R-:W-:Y:S01]  /*ca50*/  ISETP.GT.AND P3, PT, R0, 0x21, P0 ;  /* 0x000000210000780c */ /* 0x000fe20000764270 */
[----:B------:R-:W-:Y:S02]  /*ca60*/  BSSY B0, `(.L_x_431) ;  /* 0x000000a000007945 */ /* 0x000fe40003800000 */
        /* <DEDUP_REMOVED lines=9> */
.L_x_432:
[----:B------:R-:W-:Y:S05]  /*cb00*/  BSYNC B0 ;  /* 0x0000000000007941 */ /* 0x000fea0003800000 */
.L_x_431:
        /* <DEDUP_REMOVED lines=12> */
.L_x_434:
[----:B------:R-:W-:Y:S05]  /*cbd0*/  BSYNC B0 ;  /* 0x0000000000007941 */ /* 0x000fea0003800000 */
.L_x_433:
        /* <DEDUP_REMOVED lines=9> */
.L_x_436:
[----:B------:R-:W-:Y:S05]  /*cc70*/  BSYNC B0 ;  /* 0x0000000000007941 */ /* 0x000fea0003800000 */
.L_x_435:
        /* <DEDUP_REMOVED lines=9> */
.L_x_438:
[----:B------:R-:W-:Y:S05]  /*cd10*/  BSYNC B0 ;  /* 0x0000000000007941 */ /* 0x000fea0003800000 */
.L_x_437:
        /* <DEDUP_REMOVED lines=12> */
.L_x_440:
[----:B------:R-:W-:Y:S05]  /*cde0*/  BSYNC B0 ;  /* 0x0000000000007941 */ /* 0x000fea0003800000 */
.L_x_439:
        /* <DEDUP_REMOVED lines=12> */
.L_x_442:
[----:B------:R-:W-:Y:S05]  /*ceb0*/  BSYNC B0 ;  /* 0x0000000000007941 */ /* 0x000fea0003800000 */
.L_x_441:
        /* <DEDUP_REMOVED lines=9> */
.L_x_444:
[----:B------:R-:W-:Y:S05]  /*cf50*/  BSYNC B0 ;  /* 0x0000000000007941 */ /* 0x000fea0003800000 */
.L_x_443:
        /* <DEDUP_REMOVED lines=9> */
.L_x_446:
[----:B------:R-:W-:Y:S05]  /*cff0*/  BSYNC B0 ;  /* 0x0000000000007941 */ /* 0x000fea0003800000 */
.L_x_445:
        /* <DEDUP_REMOVED lines=12> */
.L_x_448:
[----:B------:R-:W-:Y:S05]  /*d0c0*/  BSYNC B0 ;  /* 0x0000000000007941 */ /* 0x000fea0003800000 */
.L_x_447:
        /* <DEDUP_REMOVED lines=12> */
.L_x_450:
[----:B------:R-:W-:Y:S05]  /*d190*/  BSYNC B0 ;  /* 0x0000000000007941 */ /* 0x000fea0003800000 */
.L_x_449:
[----:B-----5:R-:W-:Y:S01]  /*d1a0*/  IMAD.U32 R11, R15, 0x10000, RZ ;  /* 0x000100000f0b7824 */ /* 0x020fe200078e00ff */
[----:B------:R-:W-:Y:S01]  /*d1b0*/  ISETP.GT.AND P3, PT, R0, 0x31, P1 ;  /* 0x000000310000780c */ /* 0x000fe20000f64270 */
[----:B------:R-:W-:Y:S02]  /*d1c0*/  BSSY B0, `(.L_x_451) ;  /* 0x0000008000007945 */ /* 0x000fe40003800000 */
[----:B------:R-:W-:-:S04]  /*d1d0*/  FMUL R11, R11, UR16 ;  /* 0x000000100b0b7c20 */ /* 0x000fc80008400000 */
[----:B------:R-:W-:-:S05]  /*d1e0*/  FFMA R11, R50, UR13, R11 ;  /* 0x0000000d320b7c23 */ /* 0x000fca000800000b */
[----:B0-----:R-:W-:Y:S02]  /*d1f0*/  F2FP.BF16.F32.PACK_AB R12, RZ, R11 ;  /* 0x0000000bff0c723e */ /* 0x001fe400000010ff */
[----:B------:R-:W-:-:S05]  /*d200*/  IADD3.X R11, R7, UR5, RZ, P2, !PT ;  /* 0x00000005070b7c10 */ /* 0x000fca00097fe4ff */
[----:B------:R0:W-:Y:S01]  /*d210*/  @P4 STG.E.U16 desc[UR14][R10.64+0x60], R12 ;  /* 0x0000600c0a004986 */ /* 0x0001e2000c10150e */
[----:B------:R-:W-:Y:S05]  /*d220*/  @!P3 BRA `(.L_x_452) ;  /* 0x000000000004b947 */ /* 0x000fea0003800000 */
[----:B------:R0:W5:Y:S02]  /*d230*/  LDG.E.LTC128B.U16 R15, desc[UR14][R8.64+0x62] ;  /* 0x0000620e080f7981 */ /* 0x000164000c1e1520 */
.L_x_452:
[----:B------:R-:W-:Y:S05]  /*d240*/  BSYNC B0 ;  /* 0x0000000000007941 */ /* 0x000fea0003800000 */
.L_x_451:
[----:B0----5:R-:W-:Y:S01]  /*d250*/  IMAD.U32 R12, R15, 0x10000, RZ ;  /* 0x000100000f0c7824 */ /* 0x021fe200078e00ff */
[----:B------:R-:W-:Y:S01]  /*d260*/  ISETP.GT.AND P2, PT, R0, 0x38, P0 ;  /* 0x000000380000780c */ /* 0x000fe20000744270 */
[----:B------:R-:W-:Y:S02]  /*d270*/  BSSY B0, `(.L_x_453) ;  /* 0x000000a000007945 */ /* 0x000fe40003800000 */
        /* <DEDUP_REMOVED lines=9> */
.L_x_454:
[----:B------:R-:W-:Y:S05]  /*d310*/  BSYNC B0 ;  /* 0x0000000000007941 */ /* 0x000fea0003800000 */
.L_x_453:
        /* <DEDUP_REMOVED lines=12> */
.L_x_456:
[----:B------:R-:W-:Y:S05]  /*d3e0*/  BSYNC B0 ;  /* 0x0000000000007941 */ /* 0x000fea0003800000 */
.L_x_455:
        /* <DEDUP_REMOVED lines=12> */
.L_x_458:
[----:B------:R-:W-:Y:S05]  /*d4b0*/  BSYNC B0 ;  /* 0x0000000000007941 */ /* 0x000fea0003800000 */
.L_x_457:
[----:B0----5:R-:W-:Y:S01]  /*d4c0*/  IMAD.U32 R12, R15, 0x10000, RZ ;  /* 0x000100000f0c7824 */ /* 0x021fe200078e00ff */
[----:B------:R-:W-:Y:S01]  /*d4d0*/  ISETP.GT.AND P3, PT, R0, 0x39, P1 ;  /* 0x000000390000780c */ /* 0x000fe20000f64270 */
[----:B------:R-:W-:Y:S02]  /*d4e0*/  BSSY B0, `(.L_x_459) ;  /* 0x000000a000007945 */ /* 0x000fe40003800000 */
[----:B------:R-:W-:Y:S01]  /*d4f0*/  FMUL R13, R12, UR16 ;  /* 0x000000100c0d7c20 */ /* 0x000fe20008400000 */
[----:B------:R-:W-:-:S03]  /*d500*/  VIADD R12, R2, UR8 ;  /* 0x00000008020c7c36 */ /* 0x000fc60008000000 */
[----:B------:R-:W-:-:S05]  /*d510*/  FFMA R13, R54, UR13, R13 ;  /* 0x0000000d360d7c23 */ /* 0x000fca000800000d */
[----:B------:R-:W-:-:S04]  /*d520*/  F2FP.BF16.F32.PACK_AB R13, RZ, R13 ;  /* 0x0000000dff0d723e */ /* 0x000fc800000010ff */
[----:B------:R-:W-:Y:S01]  /*d530*/  PRMT R14, R13, 0x7610, R14 ;  /* 0x000076100d0e7816 */ /* 0x000fe2000000000e */
[----:B------:R-:W-:-:S05]  /*d540*/  @P2 IMAD.MOV.U32 R13, RZ, RZ, R11 ;  /* 0x000000ffff0d2224 */ /* 0x000fca00078e000b */
[----:B------:R0:W-:Y:S01]  /*d550*/  @P2 STG.E.U16 desc[UR14][R12.64+0x70], R14 ;  /* 0x0000700e0c002986 */ /* 0x0001e2000c10150e */
[----:B------:R-:W-:Y:S05]  /*d560*/  @!P3 BRA `(.L_x_460) ;  /* 0x000000000004b947 */ /* 0x000fea0003800000 */
[----:B------:R0:W5:Y:S02]  /*d570*/  LDG.E.LTC128B.U16 R15, desc[UR14][R8.64+0x72] ;  /* 0x0000720e080f7981 */ /* 0x000164000c1e1520 */
.L_x_460:
[----:B------:R-:W-:Y:S05]  /*d580*/  BSYNC B0 ;  /* 0x0000000000007941 */ /* 0x000fea0003800000 */
.L_x_459:
        /* <DEDUP_REMOVED lines=12> */
.L_x_462:
[----:B------:R-:W-:Y:S05]  /*d650*/  BSYNC B0 ;  /* 0x0000000000007941 */ /* 0x000fea0003800000 */
.L_x_461:
[----:B0----5:R-:W-:Y:S01]  /*d660*/  IMAD.U32 R12, R15, 0x10000, RZ ;  /* 0x000100000f0c7824 */ /* 0x021fe200078e00ff */
[----:B------:R-:W-:Y:S01]  /*d670*/  ISETP.GT.AND P3, PT, R0, 0x41, P0 ;  /* 0x000000410000780c */ /* 0x000fe20000764270 */
[----:B------:R-:W-:Y:S02]  /*d680*/  BSSY B0, `(.L_x_463) ;  /* 0x000000a000007945 */ /* 0x000fe40003800000 */
[----:B------:R-:W-:Y:S01]  /*d690*/  FMUL R13, R12, UR16 ;  /* 0x000000100c0d7c20 */ /* 0x000fe20008400000 */
[----:B------:R-:W-:-:S03]  /*d6a0*/  @P2 IMAD.MOV.U32 R12, RZ, RZ, R2 ;  /* 0x000000ffff0c2224 */ /* 0x000fc600078e0002 */
[----:B------:R-:W-:-:S05]  /*d6b0*/  FFMA R13, R56, UR13, R13 ;  /* 0x0000000d380d7c23 */ /* 0x000fca000800000d */
[----:B------:R-:W-:-:S04]  /*d6c0*/  F2FP.BF16.F32.PACK_AB R13, RZ, R13 ;  /* 0x0000000dff0d723e */ /* 0x000fc800000010ff */
[----:B------:R-:W-:Y:S02]  /*d6d0*/  PRMT R14, R13, 0x7610, R14 ;  /* 0x000076100d0e7816 */ /* 0x000fe4000000000e */
[----:B------:R-:W-:-:S05]  /*d6e0*/  @P2 MOV R13, R7 ;  /* 0x00000007000d2202 */ /* 0x000fca0000000f00 */
[----:B------:R0:W-:Y:S01]  /*d6f0*/  @P2 STG.E.U16 desc[UR14][R12.64+0x80], R14 ;  /* 0x0000800e0c002986 */ /* 0x0001e2000c10150e */
[----:B------:R-:W-:Y:S05]  /*d700*/  @!P3 BRA `(.L_x_464) ;  /* 0x000000000004b947 */ /* 0x000fea0003800000 */
[----:B------:R0:W5:Y:S02]  /*d710*/  LDG.E.LTC128B.U16 R15, desc[UR14][R4.64+0x82] ;  /* 0x0000820e040f7981 */ /* 0x000164000c1e1520 */
.L_x_464:
[----:B------:R-:W-:Y:S05]  /*d720*/  BSYNC B0 ;  /* 0x0000000000007941 */ /* 0x000fea0003800000 */
.L_x_463:
        /* <DEDUP_REMOVED lines=12> */
.L_x_466:
[----:B------:R-:W-:Y:S05]  /*d7f0*/  BSYNC B0 ;  /* 0x0000000000007941 */ /* 0x000fea0003800000 */
.L_x_465:
        /* <DEDUP_REMOVED lines=12> */
.L_x_468:
[----:B------:R-:W-:Y:S05]  /*d8c0*/  BSYNC B0 ;  /* 0x0000000000007941 */ /* 0x000fea0003800000 */
.L_x_467:
        /* <DEDUP_REMOVED lines=12> */
.L_x_470:
[----:B------:R-:W-:Y:S05]  /*d990*/  BSYNC B0 ;  /* 0x0000000000007941 */ /* 0x000fea0003800000 */
.L_x_469:
        /* <DEDUP_REMOVED lines=12> */
.L_x_472:
[----:B------:R-:W-:Y:S05]  /*da60*/  BSYNC B0 ;  /* 0x0000000000007941 */ /* 0x000fea0003800000 */
.L_x_471:
[----:B0----5:R-:W-:Y:S01]  /*da70*/  SHF.L.U32 R12, R15, 0x10, RZ ;  /* 0x000000100f0c7819 */ /* 0x021fe200000006ff */
[----:B------:R-:W-:Y:S01]  /*da80*/  @P3 IMAD.MOV.U32 R13, RZ, RZ, R7 ;  /* 0x000000ffff0d3224 */ /* 0x000fe200078e0007 */
[----:B------:R-:W-:Y:S01]  /*da90*/  ISETP.GT.AND P2, PT, R0, 0x48, P1 ;  /* 0x000000480000780c */ /* 0x000fe20000f44270 */
[----:B------:R-:W-:Y:S02]  /*daa0*/  BSSY B0, `(.L_x_473) ;  /* 0x0000009000007945 */ /* 0x000fe40003800000 */
        /* <DEDUP_REMOVED lines=8> */
.L_x_474:
[----:B------:R-:W-:Y:S05]  /*db30*/  BSYNC B0 ;  /* 0x0000000000007941 */ /* 0x000fea0003800000 */
.L_x_473:
        /* <DEDUP_REMOVED lines=12> */
.L_x_476:
[----:B------:R-:W-:Y:S05]  /*dc00*/  BSYNC B0 ;  /* 0x0000000000007941 */ /* 0x000fea0003800000 */
.L_x_475:
        /* <DEDUP_REMOVED lines=12> */
.L_x_478:
[----:B------:R-:W-:Y:S05]  /*dcd0*/  BSYNC B0 ;  /* 0x0000000000007941 */ /* 0x000fea0003800000 */
.L_x_477:
        /* <DEDUP_REMOVED lines=12> */
.L_x_480:
[----:B------:R-:W-:Y:S05]  /*dda0*/  BSYNC B0 ;  /* 0x0000000000007941 */ /* 0x000fea0003800000 */
.L_x_479:
        /* <DEDUP_REMOVED lines=12> */
.L_x_482:
[----:B------:R-:W-:Y:S05]  /*de70*/  BSYNC B0 ;  /* 0x0000000000007941 */ /* 0x000fea0003800000 */
.L_x_481:
        /* <DEDUP_REMOVED lines=12> */
.L_x_484:
[----:B------:R-:W-:Y:S05]  /*df40*/  BSYNC B0 ;  /* 0x0000000000007941 */ /* 0x000fea0003800000 */
.L_x_483:
        /* <DEDUP_REMOVED lines=12> */
.L_x_486:
[----:B------:R-:W-:Y:S05]  /*e010*/  BSYNC B0 ;  /* 0x0000000000007941 */ /* 0x000fea0003800000 */
.L_x_485:
        /* <DEDUP_REMOVED lines=12> */
.L_x_488:
[----:B------:R-:W-:Y:S05]  /*e0e0*/  BSYNC B0 ;  /* 0x0000000000007941 */ /* 0x000fea0003800000 */
.L_x_487:
[----:B0----5:R-:W-:Y:S01]  /*e0f0*/  IMAD.U32 R12, R15, 0x10000, RZ ;  /* 0x000100000f0c7824 */ /* 0x021fe200078e00ff */
[----:B------:R-:W-:Y:S01]  /*e100*/  @P3 MOV R13, R7 ;  /* 0x00000007000d3202 */ /* 0x000fe20000000f00 */
[----:B------:R-:W-:Y:S01]  /*e110*/  BSSY B0, `(.L_x_489) ;  /* 0x000000a000007945 */ /* 0x000fe20003800000 */
[----:B------:R-:W-:Y:S01]  /*e120*/  ISETP.GT.AND P2, PT, R0, 0x58, P1 ;  /* 0x000000580000780c */ /* 0x000fe20000f44270 */
        /* <DEDUP_REMOVED lines=8> */
.L_x_490:
[----:B------:R-:W-:Y:S05]  /*e1b0*/  BSYNC B0 ;  /* 0x0000000000007941 */ /* 0x000fea0003800000 */
.L_x_489:
        /* <DEDUP_REMOVED lines=12> */
.L_x_492:
[----:B------:R-:W-:Y:S05]  /*e280*/  BSYNC B0 ;  /* 0x0000000000007941 */ /* 0x000fea0003800000 */
.L_x_491:
        /* <DEDUP_REMOVED lines=12> */
.L_x_494:
[----:B------:R-:W-:Y:S05]  /*e350*/  BSYNC B0 ;  /* 0x0000000000007941 */ /* 0x000fea0003800000 */
.L_x_493:
        /* <DEDUP_REMOVED lines=12> */
.L_x_496:
[----:B------:R-:W-:Y:S05]  /*e420*/  BSYNC B0 ;  /* 0x0000000000007941 */ /* 0x000fea0003800000 */
.L_x_495:
        /* <DEDUP_REMOVED lines=12> */
.L_x_498:
[----:B------:R-:W-:Y:S05]  /*e4f0*/  BSYNC B0 ;  /* 0x0000000000007941 */ /* 0x000fea0003800000 */
.L_x_497:
[----:B0----5:R-:W-:Y:S01]  /*e500*/  SHF.L.U32 R12, R15, 0x10, RZ ;  /* 0x000000100f0c7819 */ /* 0x021fe200000006ff */
[----:B------:R-:W-:Y:S01]  /*e510*/  BSSY B0, `(.L_x_499) ;  /* 0x000000b000007945 */ /* 0x000fe20003800000 */
[----:B------:R-:W-:-:S03]  /*e520*/  ISETP.GT.AND P3, PT, R0, 0x61, P1 ;  /* 0x000000610000780c */ /* 0x000fc60000f64270 */
        /* <DEDUP_REMOVED lines=9> */
.L_x_500:
[----:B------:R-:W-:Y:S05]  /*e5c0*/  BSYNC B0 ;  /* 0x0000000000007941 */ /* 0x000fea0003800000 */
.L_x_499:
        /* <DEDUP_REMOVED lines=12> */
.L_x_502:
[----:B------:R-:W-:Y:S05]  /*e690*/  BSYNC B0 ;  /* 0x0000000000007941 */ /* 0x000fea0003800000 */
.L_x_501:
        /* <DEDUP_REMOVED lines=12> */
.L_x_504:
[----:B------:R-:W-:Y:S05]  /*e760*/  BSYNC B0 ;  /* 0x0000000000007941 */ /* 0x000fea0003800000 */
.L_x_503:
        /* <DEDUP_REMOVED lines=12> */
.L_x_506:
[----:B------:R-:W-:Y:S05]  /*e830*/  BSYNC B0 ;  /* 0x0000000000007941 */ /* 0x000fea0003800000 */
.L_x_505:
[----:B0----5:R-:W-:Y:S01]  /*e840*/  IMAD.U32 R12, R15, 0x10000, RZ ;  /* 0x000100000f0c7824 */ /* 0x021fe200078e00ff */
[----:B------:R-:W-:Y:S01]  /*e850*/  ISETP.GT.AND P3, PT, R0, 0x69, P1 ;  /* 0x000000690000780c */ /* 0x000fe20000f64270 */
[----:B------:R-:W-:Y:S02]  /*e860*/  BSSY B0, `(.L_x_507) ;  /* 0x000000a000007945 */ /* 0x000fe40003800000 */
[----:B------:R-:W-:Y:S01]  /*e870*/  FMUL R13, R12, UR16 ;  /* 0x000000100c0d7c20 */ /* 0x000fe20008400000 */
[----:B------:R-:W-:-:S03]  /*e880*/  IADD3 R12, R2, UR8, RZ ;  /* 0x00000008020c7c10 */ /* 0x000fc6000fffe0ff */
[----:B------:R-:W-:-:S05]  /*e890*/  FFMA R13, R78, UR13, R13 ;  /* 0x0000000d4e0d7c23 */ /* 0x000fca000800000d */
[----:B------:R-:W-:-:S04]  /*e8a0*/  F2FP.BF16.F32.PACK_AB R13, RZ, R13 ;  /* 0x0000000dff0d723e */ /* 0x000fc800000010ff */
[----:B------:R-:W-:Y:S01]  /*e8b0*/  PRMT R14, R13, 0x7610, R14 ;  /* 0x000076100d0e7816 */ /* 0x000fe2000000000e */
[----:B------:R-:W-:-:S05]  /*e8c0*/  @P2 IMAD.MOV.U32 R13, RZ, RZ, R11 ;  /* 0x000000ffff0d2224 */ /* 0x000fca00078e000b */
[----:B------:R0:W-:Y:S01]  /*e8d0*/  @P2 STG.E.U16 desc[UR14][R12.64+0xd0], R14 ;  /* 0x0000d00e0c002986 */ /* 0x0001e2000c10150e */
[----:B------:R-:W-:Y:S05]  /*e8e0*/  @!P3 BRA `(.L_x_508) ;  /* 0x000000000004b947 */ /* 0x000fea0003800000 */
[----:B------:R0:W5:Y:S02]  /*e8f0*/  LDG.E.LTC128B.U16 R15, desc[UR14][R8.64+0xd2] ;  /* 0x0000d20e080f7981 */ /* 0x000164000c1e1520 */
.L_x_508:
[----:B------:R-:W-:Y:S05]  /*e900*/  BSYNC B0 ;  /* 0x0000000000007941 */ /* 0x000fea0003800000 */
.L_x_507:
        /* <DEDUP_REMOVED lines=12> */
.L_x_510:
[----:B------:R-:W-:Y:S05]  /*e9d0*/  BSYNC B0 ;  /* 0x0000000000007941 */ /* 0x000fea0003800000 */
.L_x_509:
        /* <DEDUP_REMOVED lines=12> */
.L_x_512:
[----:B------:R-:W-:Y:S05]  /*eaa0*/  BSYNC B0 ;  /* 0x0000000000007941 */ /* 0x000fea0003800000 */
.L_x_511:
        /* <DEDUP_REMOVED lines=12> */
.L_x_514:
[----:B------:R-:W-:Y:S05]  /*eb70*/  BSYNC B0 ;  /* 0x0000000000007941 */ /* 0x000fea0003800000 */
.L_x_513:
[----:B0----5:R-:W-:Y:S01]  /*eb80*/  IMAD.U32 R12, R15, 0x10000, RZ ;  /* 0x000100000f0c7824 */ /* 0x021fe200078e00ff */
[----:B------:R-:W-:Y:S01]  /*eb90*/  ISETP.GT.AND P3, PT, R0, 0x71, P1 ;  /* 0x000000710000780c */ /* 0x000fe20000f64270 */
[----:B------:R-:W-:Y:S02]  /*eba0*/  BSSY B0, `(.L_x_515) ;  /* 0x000000a000007945 */ /* 0x000fe40003800000 */
[----:B------:R-:W-:Y:S01]  /*ebb0*/  FMUL R13, R12, UR16 ;  /* 0x000000100c0d7c20 */ /* 0x000fe20008400000 */
[----:B------:R-:W-:-:S03]  /*ebc0*/  VIADD R12, R2, UR8 ;  /* 0x00000008020c7c36 */ /* 0x000fc60008000000 */
[----:B------:R-:W-:-:S05]  /*ebd0*/  FFMA R13, R82, UR13, R13 ;  /* 0x0000000d520d7c23 */ /* 0x000fca000800000d */
[----:B------:R-:W-:-:S04]  /*ebe0*/  F2FP.BF16.F32.PACK_AB R13, RZ, R13 ;  /* 0x0000000dff0d723e */ /* 0x000fc800000010ff */
[----:B------:R-:W-:Y:S02]  /*ebf0*/  PRMT R14, R13, 0x7610, R14 ;  /* 0x000076100d0e7816 */ /* 0x000fe4000000000e */
[----:B------:R-:W-:-:S05]  /*ec00*/  @P2 MOV R13, R11 ;  /* 0x0000000b000d2202 */ /* 0x000fca0000000f00 */
[----:B------:R0:W-:Y:S01]  /*ec10*/  @P2 STG.E.U16 desc[UR14][R12.64+0xe0], R14 ;  /* 0x0000e00e0c002986 */ /* 0x0001e2000c10150e */
[----:B------:R-:W-:Y:S05]  /*ec20*/  @!P3 BRA `(.L_x_516) ;  /* 0x000000000004b947 */ /* 0x000fea0003800000 */
[----:B------:R0:W5:Y:S02]  /*ec30*/  LDG.E.LTC128B.U16 R15, desc[UR14][R8.64+0xe2] ;  /* 0x0000e20e080f7981 */ /* 0x000164000c1e1520 */
.L_x_516:
[----:B------:R-:W-:Y:S05]  /*ec40*/  BSYNC B0 ;  /* 0x0000000000007941 */ /* 0x000fea0003800000 */
.L_x_515:
        /* <DEDUP_REMOVED lines=12> */
.L_x_518:
[----:B------:R-:W-:Y:S05]  /*ed10*/  BSYNC B0 ;  /* 0x0000000000007941 */ /* 0x000fea0003800000 */
.L_x_517:
        /* <DEDUP_REMOVED lines=12> */
.L_x_520:
[----:B------:R-:W-:Y:S05]  /*ede0*/  BSYNC B0 ;  /* 0x0000000000007941 */ /* 0x000fea0003800000 */
.L_x_519:
[----:B01--45:R-:W-:Y:S01]  /*edf0*/  IMAD.U32 R4, R15, 0x10000, RZ ;  /* 0x000100000f047824 */ /* 0x033fe200078e00ff */
[----:B------:R-:W-:Y:S01]  /*ee00*/  ISETP.GT.AND P2, PT, R0, 0x78, P1 ;  /* 0x000000780000780c */ /* 0x000fe20000f44270 */
[----:B------:R-:W-:Y:S01]  /*ee10*/  @P0 IMAD.MOV.U32 R6, RZ, RZ, R2 ;  /* 0x000000ffff060224 */ /* 0x000fe200078e0002 */
[----:B------:R-:W-:Y:S01]  /*ee20*/  BSSY B0, `(.L_x_521) ;  /* 0x0000007000007945 */ /* 0x000fe20003800000 */
[----:B------:R-:W-:-:S04]  /*ee30*/  FMUL R4, R4, UR16 ;  /* 0x0000001004047c20 */ /* 0x000fc80008400000 */
[----:B------:R-:W-:-:S05]  /*ee40*/  FFMA R4, R85, UR13, R4 ;  /* 0x0000000d55047c23 */ /* 0x000fca0008000004 */
[----:B------:R-:W-:-:S05]  /*ee50*/  F2FP.BF16.F32.PACK_AB R4, RZ, R4 ;  /* 0x00000004ff04723e */ /* 0x000fca00000010ff */
[----:B------:R0:W-:Y:S01]  /*ee60*/  @P0 STG.E.U16 desc[UR14][R6.64+0xf2], R4 ;  /* 0x0000f20406000986 */ /* 0x0001e2000c10150e */
[----:B------:R-:W-:Y:S05]  /*ee70*/  @!P2 BRA `(.L_x_522) ;  /* 0x000000000004a947 */ /* 0x000fea0003800000 */
[----:B------:R1:W5:Y:S02]  /*ee80*/  LDG.E.LTC128B.U16 R15, desc[UR14][R8.64+0xf0] ;  /* 0x0000f00e080f7981 */ /* 0x000364000c1e1520 */
.L_x_522:
[----:B------:R-:W-:Y:S05]  /*ee90*/  BSYNC B0 ;  /* 0x0000000000007941 */ /* 0x000fea0003800000 */
.L_x_521:
        /* <DEDUP_REMOVED lines=12> */
.L_x_524:
[----:B------:R-:W-:Y:S05]  /*ef60*/  BSYNC B0 ;  /* 0x0000000000007941 */ /* 0x000fea0003800000 */
.L_x_523:
[----:B-----5:R-:W-:Y:S01]  /*ef70*/  IMAD.U32 R15, R15, 0x10000, RZ ;  /* 0x000100000f0f7824 */ /* 0x020fe200078e00ff */
[----:B------:R-:W-:-:S03]  /*ef80*/  IADD3 R2, R2, UR8, RZ ;  /* 0x0000000802027c10 */ /* 0x000fc6000fffe0ff */
[----:B0-----:R-:W-:-:S04]  /*ef90*/  FMUL R0, R15, UR16 ;  /* 0x000000100f007c20 */ /* 0x001fc80008400000 */
[----:B------:R-:W-:Y:S01]  /*efa0*/  FFMA R0, R87, UR13, R0 ;  /* 0x0000000d57007c23 */ /* 0x000fe20008000000 */
[----:B------:R-:W-:Y:S06]  /*efb0*/  @!P1 EXIT ;  /* 0x000000000000994d */ /* 0x000fec0003800000 */
[----:B------:R-:W-:Y:S01]  /*efc0*/  F2FP.BF16.F32.PACK_AB R0, RZ, R0 ;  /* 0x00000000ff00723e */ /* 0x000fe200000010ff */
[----:B------:R-:W-:-:S05]  /*efd0*/  IMAD.MOV.U32 R3, RZ, RZ, R11 ;  /* 0x000000ffff037224 */ /* 0x000fca00078e000b */
[----:B------:R-:W-:Y:S01]  /*efe0*/  STG.E.U16 desc[UR14][R2.64+0xf2], R0 ;  /* 0x0000f20002007986 */ /* 0x000fe2000c10150e */
[----:B------:R-:W-:Y:S05]  /*eff0*/  EXIT ;  /* 0x000000000000794d */ /* 0x000fea0003800000 */
.L_x_22:
[----:B------:R-:W2:Y:S01]  /*f000*/  LDL.LU R7, [R1+0x8] ;  /* 0x0000080001077983 */ /* 0x000ea20000300800 */
[----:B------:R-:W-:-:S03]  /*f010*/  ULDC.64 UR6, c[0x0][0x650] ;  /* 0x0001940000067ab9 */ /* 0x000fc60000000a00 */
[----:B------:R-:W3:Y:S04]  /*f020*/  LDL.LU R6, [R1+0xc] ;  /* 0x00000c0001067983 */ /* 0x000ee80000300800 */
[----:B------:R-:W4:Y:S04]  /*f030*/  LDL.LU R8, [R1+0x18] ;  /* 0x0000180001087983 */ /* 0x000f280000300800 */
[----:B------:R-:W5:Y:S04]  /*f040*/  LDL.LU R252, [R1+0x4c] ;  /* 0x00004c0001fc7983 */ /* 0x000f680000300800 */
        /* <DEDUP_REMOVED lines=35> */
[----:B------:R-:W5:Y:S01]  /*f280*/  LDL.LU R232, [R1+0xdc] ;  /* 0x0000dc0001e87983 */ /* 0x000f620000300800 */
[----:B------:R-:W-:-:S03]  /*f290*/  LEA R2, P2, R4, UR6, 0x1 ;  /* 0x0000000604027c11 */ /* 0x000fc6000f8408ff */
[----:B------:R-:W5:Y:S04]  /*f2a0*/  LDL.LU R231, [R1+0xe0] ;  /* 0x0000e00001e77983 */ /* 0x000f680000300800 */
[----:B------:R-:W5:Y:S04]  /*f2b0*/  LDL.LU R233, [R1+0xe4] ;  /* 0x0000e40001e97983 */ /* 0x000f680000300800 */
[----:B------:R-:W5:Y:S04]  /*f2c0*/  LDL.LU R234, [R1+0xe8] ;  /* 0x0000e80001ea7983 */ /* 0x000f680000300800 */
[----:B------:R-:W5:Y:S01]  /*f2d0*/  LDL.LU R235, [R1+0xec] ;  /* 0x0000ec0001eb7983 */ /* 0x000f620000300800 */
[----:B------:R-:W-:-:S03]  /*f2e0*/  LEA.HI.X R3, R4, UR7, R3, 0x1, P2 ;  /* 0x0000000704037c11 */ /* 0x000fc600090f0c03 */
[----:B------:R-:W5:Y:S04]  /*f2f0*/  LDL.LU R236, [R1+0xf0] ;  /* 0x0000f00001ec7983 */ /* 0x000f680000300800 */
[----:B------:R-:W5:Y:S04]  /*f300*/  LDL.LU R237, [R1+0xf4] ;  /* 0x0000f40001ed7983 */ /* 0x000f680000300800 */
[----:B------:R-:W5:Y:S04]  /*f310*/  LDL.LU R238, [R1+0xf8] ;  /* 0x0000f80001ee7983 */ /* 0x000f680000300800 */
[----:B------:R-:W5:Y:S04]  /*f320*/  LDL.LU R239, [R1+0xfc] ;  /* 0x0000fc0001ef7983 */ /* 0x000f680000300800 */
[----:B------:R-:W4:Y:S04]  /*f330*/  LDL.LU R4, [R1+0x4] ;  /* 0x0000040001047983 */ /* 0x000f280000300800 */
[----:B------:R-:W5:Y:S01]  /*f340*/  LDL.LU R5, [R1] ;  /* 0x0000000001057983 */ /* 0x000f620000300800 */
[----:B------:R-:W-:Y:S01]  /*f350*/  ISETP.GT.AND P2, PT, R0, 0x1, P0 ;  /* 0x000000010000780c */ /* 0x000fe20000744270 */
[----:B------:R-:W-:-:S02]  /*f360*/  USHF.L.U32 UR9, UR4, 0x1, URZ ;  /* 0x0000000104097899 */ /* 0x000fc4000800063f */
[----:B------:R-:W-:Y:S01]  /*f370*/  USHF.L.U64.HI UR8, UR4, 0x1, UR5 ;  /* 0x0000000104087899 */ /* 0x000fe20008010205 */
[----:B--2---:R-:W-:Y:S01]  /*f380*/  FMUL R7, R7, UR13 ;  /* 0x0000000d07077c20 */ /* 0x004fe20008400000 */
[----:B---3--:R-:W-:-:S04]  /*f390*/  FMUL R6, R6, UR13 ;  /* 0x0000000d06067c20 */ /* 0x008fc80008400000 */
[----:B------:R-:W-:Y:S02]  /*f3a0*/  F2FP.BF16.F32.PACK_AB R7, RZ, R7 ;  /* 0x00000007ff07723e */ /* 0x000fe400000010ff */
[----:B------:R-:W-:Y:S01]  /*f3b0*/  F2FP.BF16.F32.PACK_AB R6, RZ, R6 ;  /* 0x00000006ff06723e */ /* 0x000fe200000010ff */
[----:B----4-:R-:W-:Y:S01]  /*f3c0*/  FMUL R4, R4, UR13 ;  /* 0x0000000d04047c20 */ /* 0x010fe20008400000 */
[----:B-----5:R-:W-:-:S04]  /*f3d0*/  FMUL R5, R5, UR13 ;  /* 0x0000000d05057c20 */ /* 0x020fc80008400000 */
[----:B------:R-:W-:Y:S02]  /*f3e0*/  F2FP.BF16.F32.PACK_AB R4, RZ, R4 ;  /* 0x00000004ff04723e */ /* 0x000fe400000010ff */
[----:B------:R-:W-:-:S03]  /*f3f0*/  F2FP.BF16.F32.PACK_AB R5, RZ, R5 ;  /* 0x00000005ff05723e */ /* 0x000fc600000010ff */
[----:B------:R1:W-:Y:S04]  /*f400*/  @P2 STG.E.U16 desc[UR14][R2.64+0x2], R4 ;  /* 0x0000020402002986 */ /* 0x0003e8000c10150e */
[----:B------:R2:W-:Y:S01]  /*f410*/  @P1 STG.E.U16 desc[UR14][R2.64], R5 ;  /* 0x0000000502001986 */ /* 0x0005e2000c10150e */
[----:B------:R-:W-:-:S04]  /*f420*/  ISETP.GT.AND P1, PT, R14, 0x8, PT ;  /* 0x000000080e00780c */ /* 0x000fc80003f24270 */
[----:B------:R-:W-:Y:S02]  /*f430*/  ISETP.GT.AND P2, PT, R0, RZ, P1 ;  /* 0x000000ff0000720c */ /* 0x000fe40000f44270 */
[----:B-1----:R-:W-:-:S04]  /*f440*/  IADD3 R4, P3, R2, UR9, RZ ;  /* 0x0000000902047c10 */ /* 0x002fc8000ff7e0ff */
[----:B--2---:R-:W-:-:S07]  /*f450*/  IADD3.X R5, R3, UR8, RZ, P3, !PT ;  /* 0x0000000803057c10 */ /* 0x004fce0009ffe4ff */
[----:B------:R1:W-:Y:S01]  /*f460*/  @P2 STG.E.U16 desc[UR14][R4.64], R7 ;  /* 0x0000000704002986 */ /* 0x0003e2000c10150e */
[----:B------:R-:W-:-:S03]  /*f470*/  ISETP.GT.AND P2, PT, R0, 0x1, P1 ;  /* 0x000000010000780c */ /* 0x000fc60000f44270 */
[----:B-1----:R-:W2:Y:S10]  /*f480*/  LDL.LU R7, [R1+0x14] ;  /* 0x0000140001077983 */ /* 0x002eb40000300800 */
[----:B------:R1:W-:Y:S04]  /*f490*/  @P2 STG.E.U16 desc[UR14][R4.64+0x2], R6 ;  /* 0x0000020604002986 */ /* 0x0003e8000c10150e */
[----:B-1----:R-:W3:Y:S01]  /*f4a0*/  LDL.LU R6, [R1+0x10] ;  /* 0x0000100001067983 */ /* 0x002ee20000300800 */
[----:B------:R-:W-:Y:S01]  /*f4b0*/  ISETP.GT.AND P2, PT, R0, 0x8, P0 ;  /* 0x000000080000780c */ /* 0x000fe20000744270 */
[----:B------:R-:W-:Y:S01]  /*f4c0*/  FMUL R8, R8, UR13 ;  /* 0x0000000d08087c20 */ /* 0x000fe20008400000 */
[----:B------:R-:W-:-:S02]  /*f4d0*/  ISETP.GT.AND P3, PT, R0, 0x9, P0 ;  /* 0x000000090000780c */ /* 0x000fc40000764270 */
[----:B------:R-:W-:Y:S01]  /*f4e0*/  ISETP.GT.AND P4, PT, R0, 0x8, P1 ;  /* 0x000000080000780c */ /* 0x000fe20000f84270 */
[----:B--2---:R-:W-:-:S05]  /*f4f0*/  FMUL R7, R7, UR13 ;  /* 0x0000000d07077c20 */ /* 0x004fca0008400000 */
[----:B------:R-:W-:Y:S01]  /*f500*/  F2FP.BF16.F32.PACK_AB R7, RZ, R7 ;  /* 0x00000007ff07723e */ /* 0x000fe200000010ff */
[----:B---3--:R-:W-:-:S05]  /*f510*/  FMUL R6, R6, UR13 ;  /* 0x0000000d06067c20 */ /* 0x008fca0008400000 */
[----:B------:R-:W-:-:S04]  /*f520*/  F2FP.BF16.F32.PACK_AB R6, RZ, R6 ;  /* 0x00000006ff06723e */ /* 0x000fc800000010ff */
[----:B------:R-:W-:Y:S02]  /*f530*/  PRMT R9, R6, 0x7610, R9 ;  /* 0x0000761006097816 */ /* 0x000fe40000000009 */
[----:B------:R-:W-:Y:S01]  /*f540*/  F2FP.BF16.F32.PACK_AB R6, RZ, R8 ;  /* 0x00000008ff06723e */ /* 0x000fe200000010ff */
[----:B------:R1:W-:Y:S04]  /*f550*/  @P3 STG.E.U16 desc[UR14][R2.64+0x12], R7 ;  /* 0x0000120702003986 */ /* 0x0003e8000c10150e */
[----:B------:R-:W2:Y:S04]  /*f560*/  LDL.LU R8, [R1+0x28] ;  /* 0x0000280001087983 */ /* 0x000ea80000300800 */
[----:B------:R-:W-:Y:S04]  /*f570*/  @P2 STG.E.U16 desc[UR14][R2.64+0x10], R9 ;  /* 0x0000100902002986 */ /* 0x000fe8000c10150e */
[----:B-1----:R-:W3:Y:S04]  /*f580*/  LDL.LU R7, [R1+0x24] ;  /* 0x0000240001077983 */ /* 0x002ee80000300800 */
[----:B------:R1:W-:Y:S04]  /*f590*/  @P4 STG.E.U16 desc[UR14][R4.64+0x10], R6 ;  /* 0x0000100604004986 */ /* 0x0003e8000c10150e */
[----:B-1----:R-:W4:Y:S01]  /*f5a0*/  LDL.LU R6, [R1+0x1c] ;  /* 0x00001c0001067983 */ /* 0x002f220000300800 */
[----:B------:R-:W-:Y:S01]  /*f5b0*/  ISETP.GT.AND P2, PT, R0, 0x9, P1 ;  /* 0x000000090000780c */ /* 0x000fe20000f44270 */
[----:B----4-:R-:W-:-:S05]  /*f5c0*/  FMUL R6, R6, UR13 ;  /* 0x0000000d06067c20 */ /* 0x010fca0008400000 */
[----:B------:R-:W-:-:S07]  /*f5d0*/  F2FP.BF16.F32.PACK_AB R6, RZ, R6 ;  /* 0x00000006ff06723e */ /* 0x000fce00000010ff */
[----:B------:R1:W-:Y:S04]  /*f5e0*/  @P2 STG.E.U16 desc[UR14][R4.64+0x12], R6 ;  /* 0x0000120604002986 */ /* 0x0003e8000c10150e */
[----:B-1----:R-:W4:Y:S01]  /*f5f0*/  LDL.LU R6, [R1+0x20] ;  /* 0x0000200001067983 */ /* 0x002f220000300800 */
[----:B--2---:R-:W-:Y:S01]  /*f600*/  FMUL R8, R8, UR13 ;  /* 0x0000000d08087c20 */ /* 0x004fe20008400000 */
[C---:B------:R-:W-:Y:S01]  /*f610*/  ISETP.GT.AND P2, PT, R0.reuse, 0x10, P0 ;  /* 0x000000100000780c */ /* 0x040fe20000744270 */
[----:B---3--:R-:W-:Y:S01]  /*f620*/  FMUL R7, R7, UR13 ;  /* 0x0000000d07077c20 */ /* 0x008fe20008400000 */
[C---:B------:R-:W-:Y:S02]  /*f630*/  ISETP.GT.AND P3, PT, R0.reuse, 0x11, P0 ;  /* 0x000000110000780c */ /* 0x040fe40000764270 */
[----:B------:R-:W-:-:S02]  /*f640*/  ISETP.GT.AND P4, PT, R0, 0x10, P1 ;  /* 0x000000100000780c */ /* 0x000fc40000f84270 */
[----:B------:R-:W-:Y:S01]  /*f650*/  F2FP.BF16.F32.PACK_AB R7, RZ, R7 ;  /* 0x00000007ff07723e */ /* 0x000fe200000010ff */
[----:B----4-:R-:W-:-:S05]  /*f660*/  FMUL R6, R6, UR13 ;  /* 0x0000000d06067c20 */ /* 0x010fca0008400000 */
[----:B------:R-:W-:-:S04]  /*f670*/  F2FP.BF16.F32.PACK_AB R6, RZ, R6 ;  /* 0x00000006ff06723e */ /* 0x000fc800000010ff */
[----:B------:R-:W-:Y:S02]  /*f680*/  PRMT R9, R6, 0x7610, R9 ;  /* 0x0000761006097816 */ /* 0x000fe40000000009 */
[----:B------:R-:W-:Y:S02]  /*f690*/  F2FP.BF16.F32.PACK_AB R6, RZ, R8 ;  /* 0x00000008ff06723e */ /* 0x000fe400000010ff */
[----:B------:R-:W2:Y:S04]  /*f6a0*/  LDL.LU R8, [R1+0x2c] ;  /* 0x00002c0001087983 */ /* 0x000ea80000300800 */
[----:B------:R1:W-:Y:S01]  /*f6b0*/  @P2 STG.E.U16 desc[UR14][R2.64+0x20], R9 ;  /* 0x0000200902002986 */ /* 0x0003e2000c10150e */
[----:B------:R-:W-:-:S03]  /*f6c0*/  ISETP.GT.AND P2, PT, R0, 0x11, P1 ;  /* 0x000000110000780c */ /* 0x000fc60000f44270 */
[----:B------:R-:W-:Y:S04]  /*f6d0*/  @P3 STG.E.U16 desc[UR14][R2.64+0x22], R7 ;  /* 0x0000220702003986 */ /* 0x000fe8000c10150e */
[----:B------:R3:W-:Y:S04]  /*f6e0*/  @P4 STG.E.U16 desc[UR14][R4.64+0x20], R6 ;  /* 0x0000200604004986 */ /* 0x0007e8000c10150e */
[----:B-1----:R-:W4:Y:S01]  /*f6f0*/  LDL.LU R9, [R1+0x34] ;  /* 0x0000340001097983 */ /* 0x002f220000300800 */
[----:B--2---:R-:W-:-:S05]  /*f700*/  FMUL R8, R8, UR13 ;  /* 0x0000000d08087c20 */ /* 0x004fca0008400000 */
[----:B------:R-:W-:-:S04]  /*f710*/  F2FP.BF16.F32.PACK_AB R8, RZ, R8 ;  /* 0x00000008ff08723e */ /* 0x000fc800000010ff */
[----:B---3--:R-:W-:Y:S02]  /*f720*/  PRMT R6, R8, 0x7610, R6 ;  /* 0x0000761008067816 */ /* 0x008fe40000000006 */
[----:B------:R-:W2:Y:S04]  /*f730*/  LDL.LU R8, [R1+0x30] ;  /* 0x0000300001087983 */ /* 0x000ea80000300800 */
[----:B------:R1:W-:Y:S04]  /*f740*/  @P2 STG.E.U16 desc[UR14][R4.64+0x22], R6 ;  /* 0x0000220604002986 */ /* 0x0003e8000c10150e */
[----:B-1----:R-:W3:Y:S01]  /*f750*/  LDL.LU R6, [R1+0x3c] ;  /* 0x00003c0001067983 */ /* 0x002ee20000300800 */
[----:B------:R-:W-:Y:S01]  /*f760*/  ISETP.GT.AND P2, PT, R0, 0x18, P0 ;  /* 0x000000180000780c */ /* 0x000fe20000744270 */
[----:B----4-:R-:W-:Y:S01]  /*f770*/  FMUL R9, R9, UR13 ;  /* 0x0000000d09097c20 */ /* 0x010fe20008400000 */
[----:B--2---:R-:W-:-:S05]  /*f780*/  FMUL R8, R8, UR13 ;  /* 0x0000000d08087c20 */ /* 0x004fca0008400000 */
[----:B------:R-:W-:Y:S02]  /*f790*/  F2FP.BF16.F32.PACK_AB R7, RZ, R8 ;  /* 0x00000008ff07723e */ /* 0x000fe400000010ff */
[----:B------:R-:W-:Y:S02]  /*f7a0*/  F2FP.BF16.F32.PACK_AB R8, RZ, R9 ;  /* 0x00000009ff08723e */ /* 0x000fe400000010ff */
[----:B------:R-:W2:Y:S01]  /*f7b0*/  LDL.LU R9, [R1+0x38] ;  /* 0x0000380001097983 */ /* 0x000ea20000300800 */
[C---:B------:R-:W-:Y:S02]  /*f7c0*/  ISETP.GT.AND P3, PT, R0.reuse, 0x19, P0 ;  /* 0x000000190000780c */ /* 0x040fe40000764270 */
[----:B------:R-:W-:Y:S01]  /*f7d0*/  ISETP.GT.AND P4, PT, R0, 0x18, P1 ;  /* 0x000000180000780c */ /* 0x000fe20000f84270 */
[----:B------:R1:W-:Y:S01]  /*f7e0*/  @P2 STG.E.U16 desc[UR14][R2.64+0x30], R7 ;  /* 0x0000300702002986 */ /* 0x0003e2000c10150e */
[----:B---3--:R-:W-:-:S05]  /*f7f0*/  FMUL R6, R6, UR13 ;  /* 0x0000000d06067c20 */ /* 0x008fca0008400000 */
[----:B------:R-:W-:Y:S01]  /*f800*/  F2FP.BF16.F32.PACK_AB R6, RZ, R6 ;  /* 0x00000006ff06723e */ /* 0x000fe200000010ff */
[----:B-1----:R-:W3:Y:S03]  /*f810*/  LDL.LU R7, [R1+0x44] ;  /* 0x0000440001077983 */ /* 0x002ee60000300800 */
[----:B------:R-:W-:Y:S02]  /*f820*/  PRMT R10, R6, 0x7610, R10 ;  /* 0x00007610060a7816 */ /* 0x000fe4000000000a */
[----:B------:R-:W4:Y:S04]  /*f830*/  LDL.LU R6, [R1+0x40] ;  /* 0x0000400001067983 */ /* 0x000f280000300800 */
[----:B------:R1:W-:Y:S01]  /*f840*/  @P3 STG.E.U16 desc[UR14][R2.64+0x32], R8 ;  /* 0x0000320802003986 */ /* 0x0003e2000c10150e */
[----:B------:R-:W-:-:S02]  /*f850*/  ISETP.GT.AND P2, PT, R0, 0x19, P1 ;  /* 0x000000190000780c */ /* 0x000fc40000f44270 */
[----:B------:R-:W-:Y:S01]  /*f860*/  ISETP.GT.AND P5, PT, R0, 0x30, P1 ;  /* 0x000000300000780c */ /* 0x000fe20000fa4270 */
[----:B------:R-:W-:Y:S01]  /*f870*/  FMUL R12, R12, UR13 ;  /* 0x0000000d0c0c7c20 */ /* 0x000fe20008400000 */
        /* <DEDUP_REMOVED lines=31> */
[----:B------:R-:W-:-:S02]  /*fa70*/  USHF.L.U32 UR6, UR18, 0x6, URZ ;  /* 0x0000000612067899 */ /* 0x000fc4000800063f */
[----:B------:R-:W-:Y:S01]  /*fa80*/  USHF.L.U64.HI UR7, UR18, 0x6, UR19 ;  /* 0x0000000612077899 */ /* 0x000fe20008010213 */
[----:B------:R-:W-:Y:S01]  /*fa90*/  FMUL R152, R152, UR13 ;  /* 0x0000000d98987c20 */ /* 0x000fe20008400000 */
[----:B------:R-:W-:Y:S01]  /*faa0*/  FMUL R153, R153, UR13 ;  /* 0x0000000d99997c20 */ /* 0x000fe20008400000 */
[----:B------:R-:W-:Y:S01]  /*fab0*/  FMUL R154, R154, UR13 ;  /* 0x0000000d9a9a7c20 */ /* 0x000fe20008400000 */
[----:B------:R-:W-:Y:S01]  /*fac0*/  FMUL R155, R155, UR13 ;  /* 0x0000000d9b9b7c20 */ /* 0x000fe20008400000 */
[----:B--2---:R-:W-:-:S05]  /*fad0*/  FMUL R9, R9, UR13 ;  /* 0x0000000d09097c20 */ /* 0x004fca0008400000 */
[----:B------:R-:W-:Y:S01]  /*fae0*/  F2FP.BF16.F32.PACK_AB R9, RZ, R9 ;  /* 0x00000009ff09723e */ /* 0x000fe200000010ff */
[----:B----4-:R-:W-:-:S05]  /*faf0*/  FMUL R6, R6, UR13 ;  /* 0x0000000d06067c20 */ /* 0x010fca0008400000 */
[----:B-1----:R-:W-:Y:S02]  /*fb00*/  F2FP.BF16.F32.PACK_AB R8, RZ, R6 ;  /* 0x00000006ff08723e */ /* 0x002fe400000010ff */
[----:B------:R-:W2:Y:S04]  /*fb10*/  LDL.LU R6, [R1+0x48] ;  /* 0x0000480001067983 */ /* 0x000ea80000300800 */
[----:B------:R1:W-:Y:S04]  /*fb20*/  @P4 STG.E.U16 desc[UR14][R4.64+0x30], R9 ;  /* 0x0000300904004986 */ /* 0x0003e8000c10150e */
[----:B------:R-:W-:Y:S01]  /*fb30*/  @P2 STG.E.U16 desc[UR14][R4.64+0x32], R10 ;  /* 0x0000320a04002986 */ /* 0x000fe2000c10150e */
[C---:B------:R-:W-:Y:S01]  /*fb40*/  ISETP.GT.AND P2, PT, R0.reuse, 0x20, P0 ;  /* 0x000000200000780c */ /* 0x040fe20000744270 */
[----:B---3--:R-:W-:Y:S01]  /*fb50*/  FMUL R7, R7, UR13 ;  /* 0x0000000d07077c20 */ /* 0x008fe20008400000 */
[----:B------:R-:W-:-:S02]  /*fb60*/  ISETP.GT.AND P3, PT, R0, 0x21, P0 ;  /* 0x000000210000780c */ /* 0x000fc40000764270 */
[----:B------:R-:W-:Y:S02]  /*fb70*/  ISETP.GT.AND P4, PT, R0, 0x20, P1 ;  /* 0x000000200000780c */ /* 0x000fe40000f84270 */
[----:B------:R-:W-:-:S07]  /*fb80*/  F2FP.BF16.F32.PACK_AB R7, RZ, R7 ;  /* 0x00000007ff07723e */ /* 0x000fce00000010ff */
[----:B------:R3:W-:Y:S01]  /*fb90*/  @P2 STG.E.U16 desc[UR14][R2.64+0x40], R8 ;  /* 0x0000400802002986 */ /* 0x0007e2000c10150e */
[----:B------:R-:W-:Y:S02]  /*fba0*/  ISETP.GT.AND P2, PT, R0, 0x21, P1 ;  /* 0x000000210000780c */ /* 0x000fe40000f44270 */
[----:B-1----:R-:W-:Y:S01]  /*fbb0*/  PRMT R9, R7, 0x7610, R9 ;  /* 0x0000761007097816 */ /* 0x002fe20000000009 */
[----:B------:R-:W-:-:S04]  /*fbc0*/  FMUL R7, R250, UR13 ;  /* 0x0000000dfa077c20 */ /* 0x000fc80008400000 */
[----:B------:R1:W-:Y:S01]  /*fbd0*/  @P3 STG.E.U16 desc[UR14][R2.64+0x42], R9 ;  /* 0x0000420902003986 */ /* 0x0003e2000c10150e */
[----:B------:R-:W-:Y:S01]  /*fbe0*/  ISETP.GT.AND P3, PT, R0, 0x29, P0 ;  /* 0x000000290000780c */ /* 0x000fe20000764270 */
[----:B---3--:R-:W-:Y:S01]  /*fbf0*/  FMUL R8, R249, UR13 ;  /* 0x0000000df9087c20 */ /* 0x008fe20008400000 */
[----:B------:R-:W-:-:S04]  /*fc00*/  F2FP.BF16.F32.PACK_AB R7, RZ, R7 ;  /* 0x00000007ff07723e */ /* 0x000fc800000010ff */
[----:B------:R-:W-:Y:S02]  /*fc10*/  F2FP.BF16.F32.PACK_AB R8, RZ, R8 ;  /* 0x00000008ff08723e */ /* 0x000fe400000010ff */
[----:B------:R-:W-:Y:S02]  /*fc20*/  PRMT R15, R7, 0x7610, R15 ;  /* 0x00007610070f7816 */ /* 0x000fe4000000000f */
[----:B------:R-:W-:Y:S01]  /*fc30*/  PRMT R17, R8, 0x7610, R17 ;  /* 0x0000761008117816 */ /* 0x000fe20000000011 */
[----:B------:R-:W-:Y:S01]  /*fc40*/  FMUL R7, R247, UR13 ;  /* 0x0000000df7077c20 */ /* 0x000fe20008400000 */
[----:B------:R-:W-:-:S04]  /*fc50*/  FMUL R8, R246, UR13 ;  /* 0x0000000df6087c20 */ /* 0x000fc80008400000 */
[----:B------:R-:W-:Y:S02]  /*fc60*/  F2FP.BF16.F32.PACK_AB R7, RZ, R7 ;  /* 0x00000007ff07723e */ /* 0x000fe400000010ff */
[----:B------:R-:W-:Y:S01]  /*fc70*/  F2FP.BF16.F32.PACK_AB R8, RZ, R8 ;  /* 0x00000008ff08723e */ /* 0x000fe200000010ff */
[----:B-1----:R-:W-:Y:S01]  /*fc80*/  FMUL R9, R245, UR13 ;  /* 0x0000000df5097c20 */ /* 0x002fe20008400000 */
[----:B------:R-:W-:-:S04]  /*fc90*/  F2FP.BF16.F32.PACK_AB R12, RZ, R12 ;  /* 0x0000000cff0c723e */ /* 0x000fc800000010ff */
[----:B------:R-:W-:Y:S02]  /*fca0*/  F2FP.BF16.F32.PACK_AB R9, RZ, R9 ;  /* 0x00000009ff09723e */ /* 0x000fe400000010ff */
[----:B------:R-:W-:Y:S02]  /*fcb0*/  F2FP.BF16.F32.PACK_AB R16, RZ, R16 ;  /* 0x00000010ff10723e */ /* 0x000fe400000010ff */
[----:B------:R-:W-:Y:S02]  /*fcc0*/  F2FP.BF16.F32.PACK_AB R18, RZ, R18 ;  /* 0x00000012ff12723e */ /* 0x000fe400000010ff */
[----:B------:R-:W-:Y:S02]  /*fcd0*/  F2FP.BF16.F32.PACK_AB R20, RZ, R20 ;  /* 0x00000014ff14723e */ /* 0x000fe400000010ff */
[----:B------:R-:W-:Y:S02]  /*fce0*/  F2FP.BF16.F32.PACK_AB R19, RZ, R19 ;  /* 0x00000013ff13723e */ /* 0x000fe400000010ff */
[----:B------:R-:W-:-:S02]  /*fcf0*/  F2FP.BF16.F32.PACK_AB R21, RZ, R21 ;  /* 0x00000015ff15723e */ /* 0x000fc400000010ff */
        /* <DEDUP_REMOVED lines=25> */
[----:B------:R-:W-:Y:S01]  /*fe90*/  F2FP.BF16.F32.PACK_AB R239, RZ, R239 ;  /* 0x000000efffef723e */ /* 0x000fe200000010ff */
[----:B--2---:R-:W-:-:S05]  /*fea0*/  FMUL R6, R6, UR13 ;  /* 0x0000000d06067c20 */ /* 0x004fca0008400000 */
[----:B------:R-:W-:-:S04]  /*feb0*/  F2FP.BF16.F32.PACK_AB R6, RZ, R6 ;  /* 0x00000006ff06723e */ /* 0x000fc800000010ff */
[----:B------:R-:W-:Y:S01]  /*fec0*/  PRMT R10, R6, 0x7610, R10 ;  /* 0x00007610060a7816 */ /* 0x000fe2000000000a */
[----:B------:R-:W-:-:S05]  /*fed0*/  FMUL R6, R252, UR13 ;  /* 0x0000000dfc067c20 */ /* 0x000fca0008400000 */
[----:B------:R-:W-:-:S04]  /*fee0*/  F2FP.BF16.F32.PACK_AB R6, RZ, R6 ;  /* 0x00000006ff06723e */ /* 0x000fc800000010ff */
[----:B------:R-:W-:Y:S01]  /*fef0*/  PRMT R11, R6, 0x7610, R11 ;  /* 0x00007610060b7816 */ /* 0x000fe2000000000b */
[----:B------:R1:W-:Y:S01]  /*ff00*/  @P4 STG.E.U16 desc[UR14][R4.64+0x40], R10 ;  /* 0x0000400a04004986 */ /* 0x0003e2000c10150e */
[----:B------:R-:W-:-:S03]  /*ff10*/  FMUL R6, R251, UR13 ;  /* 0x0000000dfb067c20 */ /* 0x000fc60008400000 */
[----:B------:R2:W-:Y:S01]  /*ff20*/  @P2 STG.E.U16 desc[UR14][R4.64+0x42], R11 ;  /* 0x0000420b04002986 */ /* 0x0005e2000c10150e */
[C---:B------:R-:W-:Y:S02]  /*ff30*/  ISETP.GT.AND P2, PT, R0.reuse, 0x28, P0 ;  /* 0x000000280000780c */ /* 0x040fe40000744270 */
[----:B------:R-:W-:Y:S02]  /*ff40*/  ISETP.GT.AND P4, PT, R0, 0x28, P1 ;  /* 0x000000280000780c */ /* 0x000fe40000f84270 */
[----:B------:R-:W-:-:S04]  /*ff50*/  F2FP.BF16.F32.PACK_AB R6, RZ, R6 ;  /* 0x00000006ff06723e */ /* 0x000fc800000010ff */
[----:B------:R-:W-:Y:S01]  /*ff60*/  PRMT R13, R6, 0x7610, R13 ;  /* 0x00007610060d7816 */ /* 0x000fe2000000000d */
[----:B------:R-:W-:Y:S01]  /*ff70*/  @P3 STG.E.U16 desc[UR14][R2.64+0x52], R15 ;  /* 0x0000520f02003986 */ /* 0x000fe2000c10150e */
[----:B------:R-:W-:-:S03]  /*ff80*/  ISETP.GT.AND P3, PT, R0, 0x30, P0 ;  /* 0x000000300000780c */ /* 0x000fc60000764270 */
[----:B------:R3:W-:Y:S01]  /*ff90*/  @P2 STG.E.U16 desc[UR14][R2.64+0x50], R13 ;  /* 0x0000500d02002986 */ /* 0x0007e2000c10150e */
[----:B------:R-:W-:Y:S01]  /*ffa0*/  ISETP.GT.AND P2, PT, R0, 0x29, P1 ;  /* 0x000000290000780c */ /* 0x000fe20000f44270 */
[----:B------:R-:W-:Y:S02]  /*ffb0*/  FMUL R6, R248, UR13 ;  /* 0x0000000df8067c20 */ /* 0x000fe40008400000 */
[----:B------:R4:W-:Y:S01]  /*ffc0*/  @P4 STG.E.U16 desc[UR14][R4.64+0x50], R17 ;  /* 0x0000501104004986 */ /* 0x0009e2000c10150e */
[----:B------:R-:W-:Y:S02]  /*ffd0*/  ISETP.GT.AND P4, PT, R0, 0x31, P0 ;  /* 0x000000310000780c */ /* 0x000fe40000784270 */
[----:B------:R-:W-:Y:S01]  /*ffe0*/  F2FP.BF16.F32.PACK_AB R6, RZ, R6 ;  /* 0x00000006ff06723e */ /* 0x000fe200000010ff */
[----:B-1----:R-:W-:Y:S01]  /*fff0*/  FMUL R10, R244, UR13 ;  /* 0x0000000df40a7c20 */ /* 0x002fe20008400000 */
[----:B--2---:R-:W-:-:S05]  /*10000*/  FMUL R11, R243, UR13 ;  /* 0x0000000df30b7c20 */ /* 0x004fca0008400000 */
[----:B------:R-:W-:Y:S01]  /*10010*/  @P2 STG.E.U16 desc[UR14][R4.64+0x52], R6 ;  /* 0x0000520604002986 */ /* 0x000fe2000c10150e */
[----:B------:R-:W-:-:S03]  /*10020*/  ISETP.GT.AND P2, PT, R0, 0x31, P1 ;  /* 0x000000310000780c */ /* 0x000fc60000f44270 */
[----:B------:R-:W-:Y:S01]  /*10030*/  @P3 STG.E.U16 desc[UR14][R2.64+0x60], R7 ;  /* 0x0000600702003986 */ /* 0x000fe2000c10150e */
[----:B------:R-:W-:-:S03]  /*10040*/  ISETP.GT.AND P3, PT, R0, 0x38, P0 ;  /* 0x000000380000780c */ /* 0x000fc60000764270 */
[----:B------:R-:W-:Y:S01]  /*10050*/  @P4 STG.E.U16 desc[UR14][R2.64+0x62], R8 ;  /* 0x0000620802004986 */ /* 0x000fe2000c10150e */
[C---:B------:R-:W-:Y:S02]  /*10060*/  ISETP.GT.AND P4, PT, R0.reuse, 0x39, P0 ;  /* 0x000000390000780c */ /* 0x040fe40000784270 */
[----:B------:R-:W-:Y:S02]  /*10070*/  F2FP.BF16.F32.PACK_AB R10, RZ, R10 ;  /* 0x0000000aff0a723e */ /* 0x000fe400000010ff */
[----:B------:R-:W-:Y:S01]  /*10080*/  F2FP.BF16.F32.PACK_AB R11, RZ, R11 ;  /* 0x0000000bff0b723e */ /* 0x000fe200000010ff */
[----:B------:R-:W-:Y:S01]  /*10090*/  @P5 STG.E.U16 desc[UR14][R4.64+0x60], R9 ;  /* 0x0000600904005986 */ /* 0x000fe2000c10150e */
[----:B------:R-:W-:-:S03]  /*100a0*/  ISETP.GT.AND P5, PT, R0, 0x38, P1 ;  /* 0x000000380000780c */ /* 0x000fc60000fa4270 */
[----:B------:R-:W-:Y:S01]  /*100b0*/  @P2 STG.E.U16 desc[UR14][R4.64+0x62], R10 ;  /* 0x0000620a04002986 */ /* 0x000fe2000c10150e */
[----:B------:R-:W-:Y:S01]  /*100c0*/  ISETP.GT.AND P2, PT, R0, 0x39, P1 ;  /* 0x000000390000780c */ /* 0x000fe20000f44270 */
[----:B---3--:R-:W-:Y:S02]  /*100d0*/  FMUL R13, R242, UR13 ;  /* 0x0000000df20d7c20 */ /* 0x008fe40008400000 */
[----:B------:R-:W-:Y:S01]  /*100e0*/  @P3 STG.E.U16 desc[UR14][R2.64+0x70], R11 ;  /* 0x0000700b02003986 */ /* 0x000fe2000c10150e */
[C---:B------:R-:W-:Y:S01]  /*100f0*/  ISETP.GT.AND P3, PT, R0.reuse, 0x40, P0 ;  /* 0x000000400000780c */ /* 0x040fe20000764270 */
[----:B------:R-:W-:Y:S02]  /*10100*/  FMUL R15, R241, UR13 ;  /* 0x0000000df10f7c20 */ /* 0x000fe40008400000 */
[----:B------:R-:W-:Y:S01]  /*10110*/  @P4 STG.E.U16 desc[UR14][R2.64+0x72], R12 ;  /* 0x0000720c02004986 */ /* 0x000fe2000c10150e */
[----:B------:R-:W-:Y:S02]  /*10120*/  ISETP.GT.AND P4, PT, R0, 0x41, P0 ;  /* 0x000000410000780c */ /* 0x000fe40000784270 */
[----:B------:R-:W-:-:S02]  /*10130*/  F2FP.BF16.F32.PACK_AB R13, RZ, R13 ;  /* 0x0000000dff0d723e */ /* 0x000fc400000010ff */
[----:B------:R-:W-:-:S03]  /*10140*/  F2FP.BF16.F32.PACK_AB R15, RZ, R15 ;  /* 0x0000000fff0f723e */ /* 0x000fc600000010ff */
[----:B------:R-:W-:Y:S01]  /*10150*/  @P5 STG.E.U16 desc[UR14][R4.64+0x70], R13 ;  /* 0x0000700d04005986 */ /* 0x000fe2000c10150e */
[----:B------:R-:W-:-:S03]  /*10160*/  ISETP.GT.AND P5, PT, R0, 0x40, P1 ;  /* 0x000000400000780c */ /* 0x000fc60000fa4270 */
[----:B------:R-:W-:Y:S01]  /*10170*/  @P2 STG.E.U16 desc[UR14][R4.64+0x72], R15 ;  /* 0x0000720f04002986 */ /* 0x000fe2000c10150e */
[----:B------:R-:W-:Y:S01]  /*10180*/  ISETP.GT.AND P2, PT, R0, 0x41, P1 ;  /* 0x000000410000780c */ /* 0x000fe20000f44270 */
[----:B----4-:R-:W-:Y:S02]  /*10190*/  FMUL R17, R240, UR13 ;  /* 0x0000000df0117c20 */ /* 0x010fe40008400000 */
[----:B------:R-:W-:Y:S01]  /*101a0*/  @P3 STG.E.U16 desc[UR14][R2.64+0x80], R16 ;  /* 0x0000801002003986 */ /* 0x000fe2000c10150e */
[----:B------:R-:W-:-:S03]  /*101b0*/  ISETP.GT.AND P3, PT, R0, 0x48, P0 ;  /* 0x000000480000780c */ /* 0x000fc60000764270 */
[----:B------:R-:W-:Y:S01]  /*101c0*/  @P4 STG.E.U16 desc[UR14][R2.64+0x82], R18 ;  /* 0x0000821202004986 */ /* 0x000fe2000c10150e */
[----:B------:R-:W-:Y:S02]  /*101d0*/  ISETP.GT.AND P4, PT, R0, 0x49, P0 ;  /* 0x000000490000780c */ /* 0x000fe40000784270 */
[----:B------:R-:W-:-:S05]  /*101e0*/  F2FP.BF16.F32.PACK_AB R17, RZ, R17 ;  /* 0x00000011ff11723e */ /* 0x000fca00000010ff */
[----:B------:R-:W-:Y:S01]  /*101f0*/  @P5 STG.E.U16 desc[UR14][R4.64+0x80], R17 ;  /* 0x0000801104005986 */ /* 0x000fe2000c10150e */
[----:B------:R-:W-:-:S03]  /*10200*/  ISETP.GT.AND P5, PT, R0, 0x48, P1 ;  /* 0x000000480000780c */ /* 0x000fc60000fa4270 */
        /* <DEDUP_REMOVED lines=43> */
[C---:B------:R-:W-:Y:S02]  /*104c0*/  ISETP.GT.AND P3, PT, R0.reuse, 0x78, P0 ;  /* 0x000000780000780c */ /* 0x040fe40000764270 */
[C---:B------:R-:W-:Y:S01]  /*104d0*/  ISETP.GT.AND P0, PT, R0.reuse, 0x79, P0 ;  /* 0x000000790000780c */ /* 0x040fe20000704270 */
[----:B------:R-:W-:Y:S01]  /*104e0*/  @P4 STG.E.U16 desc[UR14][R2.64+0xe2], R233 ;  /* 0x0000e2e902004986 */ /* 0x000fe2000c10150e */
[C---:B------:R-:W-:Y:S02]  /*104f0*/  ISETP.GT.AND P4, PT, R0.reuse, 0x78, P1 ;  /* 0x000000780000780c */ /* 0x040fe40000f84270 */
[----:B------:R-:W-:Y:S01]  /*10500*/  ISETP.GT.AND P1, PT, R0, 0x79, P1 ;  /* 0x000000790000780c */ /* 0x000fe20000f24270 */
[----:B------:R-:W-:Y:S01]  /*10510*/  @P5 STG.E.U16 desc[UR14][R4.64+0xe0], R234 ;  /* 0x0000e0ea04005986 */ /* 0x000fe2000c10150e */
[----:B------:R-:W-:-:S03]  /*10520*/  USHF.L.U32 UR10, UR6, 0x1, URZ ;  /* 0x00000001060a7899 */ /* 0x000fc6000800063f */
[----:B------:R-:W-:Y:S04]  /*10530*/  @P2 STG.E.U16 desc[UR14][R4.64+0xe2], R235 ;  /* 0x0000e2eb04002986 */ /* 0x000fe8000c10150e */
[----:B------:R-:W-:Y:S04]  /*10540*/  @P3 STG.E.U16 desc[UR14][R2.64+0xf0], R236 ;  /* 0x0000f0ec02003986 */ /* 0x000fe8000c10150e */
[----:B------:R-:W-:Y:S01]  /*10550*/  @P0 STG.E.U16 desc[UR14][R2.64+0xf2], R237 ;  /* 0x0000f2ed02000986 */ /* 0x000fe2000c10150e */
[----:B------:R-:W-:-:S03]  /*10560*/  ISETP.GT.AND P0, PT, R14, 0x48, PT ;  /* 0x000000480e00780c */ /* 0x000fc60003f04270 */
[----:B------:R-:W-:Y:S01]  /*10570*/  @P4 STG.E.U16 desc[UR14][R4.64+0xf0], R238 ;  /* 0x0000f0ee04004986 */ /* 0x000fe2000c10150e */
[----:B------:R-:W-:-:S03]  /*10580*/  USHF.L.U64.HI UR6, UR6, 0x1, UR7 ;  /* 0x0000000106067899 */ /* 0x000fc60008010207 */
[----:B------:R1:W-:Y:S01]  /*10590*/  @P1 STG.E.U16 desc[UR14][R4.64+0xf2], R239 ;  /* 0x0000f2ef04001986 */ /* 0x0003e2000c10150e */
[----:B------:R-:W-:Y:S02]  /*105a0*/  ISETP.GT.AND P1, PT, R14, 0x40, PT ;  /* 0x000000400e00780c */ /* 0x000fe40003f24270 */
[C---:B------:R-:W-:Y:S02]  /*105b0*/  ISETP.GT.AND P3, PT, R0.reuse, RZ, P0 ;  /* 0x000000ff0000720c */ /* 0x040fe40000764270 */
[C---:B------:R-:W-:Y:S02]  /*105c0*/  ISETP.GT.AND P5, PT, R0.reuse, RZ, P1 ;  /* 0x000000ff0000720c */ /* 0x040fe40000fa4270 */
[----:B------:R-:W-:Y:S02]  /*105d0*/  ISETP.GT.AND P4, PT, R0, 0x1, P1 ;  /* 0x000000010000780c */ /* 0x000fe40000f84270 */
[----:B-1----:R-:W-:Y:S02]  /*105e0*/  IADD3 R4, P6, R2, UR10, RZ ;  /* 0x0000000a02047c10 */ /* 0x002fe4000ffde0ff */
[----:B------:R-:W-:-:S02]  /*105f0*/  ISETP.GT.AND P2, PT, R0, 0x1, P0 ;  /* 0x000000010000780c */ /* 0x000fc40000744270 */
[----:B------:R-:W-:Y:S02]  /*10600*/  IADD3.X R5, R3, UR6, RZ, P6, !PT ;  /* 0x0000000603057c10 */ /* 0x000fe4000b7fe4ff */
[----:B------:R-:W-:Y:S02]  /*10610*/  IADD3 R10, P6, R4, UR9, RZ ;  /* 0x00000009040a7c10 */ /* 0x000fe4000ffde0ff */
[----:B------:R-:W-:Y:S02]  /*10620*/  F2FP.BF16.F32.PACK_AB R152, RZ, R152 ;  /* 0x00000098ff98723e */ /* 0x000fe400000010ff */
[----:B------:R-:W-:Y:S02]  /*10630*/  F2FP.BF16.F32.PACK_AB R153, RZ, R153 ;  /* 0x00000099ff99723e */ /* 0x000fe400000010ff */
[----:B------:R-:W-:Y:S02]  /*10640*/  F2FP.BF16.F32.PACK_AB R154, RZ, R154 ;  /* 0x0000009aff9a723e */ /* 0x000fe400000010ff */
[----:B------:R-:W-:Y:S01]  /*10650*/  IADD3.X R11, R5, UR8, RZ, P6, !PT ;  /* 0x00000008050b7c10 */ /* 0x000fe2000b7fe4ff */
[----:B------:R-:W-:Y:S01]  /*10660*/  FMUL R6, R156, UR13 ;  /* 0x0000000d9c067c20 */ /* 0x000fe20008400000 */
[----:B------:R-:W-:Y:S01]  /*10670*/  F2FP.BF16.F32.PACK_AB R155, RZ, R155 ;  /* 0x0000009bff9b723e */ /* 0x000fe200000010ff */
[----:B------:R-:W-:Y:S01]  /*10680*/  @P5 STG.E.U16 desc[UR14][R4.64], R152 ;  /* 0x0000009804005986 */ /* 0x000fe2000c10150e */
[----:B------:R-:W-:-:S03]  /*10690*/  FMUL R7, R157, UR13 ;  /* 0x0000000d9d077c20 */ /* 0x000fc60008400000 */
[----:B------:R-:W-:Y:S01]  /*106a0*/  @P4 STG.E.U16 desc[UR14][R4.64+0x2], R153 ;  /* 0x0000029904004986 */ /* 0x000fe2000c10150e */
[----:B------:R-:W-:-:S03]  /*106b0*/  ISETP.GT.AND P4, PT, R0, 0x9, P1 ;  /* 0x000000090000780c */ /* 0x000fc60000f84270 */
[----:B------:R-:W-:Y:S01]  /*106c0*/  @P3 STG.E.U16 desc[UR14][R10.64], R154 ;  /* 0x0000009a0a003986 */ /* 0x000fe2000c10150e */
[C---:B------:R-:W-:Y:S01]  /*106d0*/  ISETP.GT.AND P3, PT, R0.reuse, 0x8, P1 ;  /* 0x000000080000780c */ /* 0x040fe20000f64270 */
[----:B------:R-:W-:Y:S01]  /*106e0*/  IMAD.U32 R9, RZ, RZ, UR9 ;  /* 0x00000009ff097e24 */ /* 0x000fe2000f8e00ff */
[----:B------:R-:W-:Y:S01]  /*106f0*/  F2FP.BF16.F32.PACK_AB R6, RZ, R6 ;  /* 0x00000006ff06723e */ /* 0x000fe200000010ff */
[----:B------:R1:W-:Y:S01]  /*10700*/  @P2 STG.E.U16 desc[UR14][R10.64+0x2], R155 ;  /* 0x0000029b0a002986 */ /* 0x0003e2000c10150e */
[----:B------:R-:W-:Y:S01]  /*10710*/  ISETP.GT.AND P2, PT, R0, 0x8, P0 ;  /* 0x000000080000780c */ /* 0x000fe20000744270 */
[----:B------:R-:W-:Y:S01]  /*10720*/  FMUL R8, R158, UR13 ;  /* 0x0000000d9e087c20 */ /* 0x000fe20008400000 */
[----:B------:R-:W-:-:S04]  /*10730*/  F2FP.BF16.F32.PACK_AB R7, RZ, R7 ;  /* 0x00000007ff07723e */ /* 0x000fc800000010ff */
[----:B------:R-:W-:Y:S02]  /*10740*/  F2FP.BF16.F32.PACK_AB R8, RZ, R8 ;  /* 0x00000008ff08723e */ /* 0x000fe400000010ff */
[----:B-1----:R-:W-:Y:S01]  /*10750*/  PRMT R10, R6, 0x7610, R10 ;  /* 0x00007610060a7816 */ /* 0x002fe2000000000a */
[----:B------:R-:W-:Y:S01]  /*10760*/  IMAD.U32 R11, RZ, RZ, UR8 ;  /* 0x00000008ff0b7e24 */ /* 0x000fe2000f8e00ff */
[----:B------:R-:W-:Y:S02]  /*10770*/  IADD3 R6, P5, P6, R9, UR10, R2 ;  /* 0x0000000a09067c10 */ /* 0x000fe4000febe002 */
[----:B------:R-:W-:Y:S02]  /*10780*/  PRMT R9, R7, 0x7610, R9 ;  /* 0x0000761007097816 */ /* 0x000fe40000000009 */
[----:B------:R-:W-:Y:S01]  /*10790*/  IADD3.X R7, R11, UR6, R3, P5, P6 ;  /* 0x000000060b077c10 */ /* 0x000fe2000afec403 */
[----:B------:R-:W-:Y:S01]  /*107a0*/  @P3 STG.E.U16 desc[UR14][R4.64+0x10], R10 ;  /* 0x0000100a04003986 */ /* 0x000fe2000c10150e */
[----:B------:R-:W-:-:S03]  /*107b0*/  ISETP.GT.AND P3, PT, R0, 0x9, P0 ;  /* 0x000000090000780c */ /* 0x000fc60000764270 */
[----:B------:R-:W-:Y:S01]  /*107c0*/  @P4 STG.E.U16 desc[UR14][R4.64+0x12], R9 ;  /* 0x0000120904004986 */ /* 0x000fe2000c10150e */
[C---:B------:R-:W-:Y:S01]  /*107d0*/  ISETP.GT.AND P4, PT, R0.reuse, 0x10, P1 ;  /* 0x000000100000780c */ /* 0x040fe20000f84270 */
[----:B------:R-:W-:Y:S01]  /*107e0*/  FMUL R159, R159, UR13 ;  /* 0x0000000d9f9f7c20 */ /* 0x000fe20008400000 */
[C---:B------:R-:W-:Y:S01]  /*107f0*/  ISETP.GT.AND P5, PT, R0.reuse, 0x11, P1 ;  /* 0x000000110000780c */ /* 0x040fe20000fa4270 */
[----:B------:R-:W-:Y:S01]  /*10800*/  @P2 STG.E.U16 desc[UR14][R6.64+0x10], R8 ;  /* 0x0000100806002986 */ /* 0x000fe2000c10150e */
[----:B------:R-:W-:Y:S01]  /*10810*/  ISETP.GT.AND P2, PT, R0, 0x10, P0 ;  /* 0x000000100000780c */ /* 0x000fe20000744270 */
[----:B------:R-:W-:Y:S01]  /*10820*/  FMUL R160, R160, UR13 ;  /* 0x0000000da0a07c20 */ /* 0x000fe20008400000 */
[----:B------:R-:W-:Y:S01]  /*10830*/  FMUL R161, R161, UR13 ;  /* 0x0000000da1a17c20 */ /* 0x000fe20008400000 */
[----:B------:R-:W-:Y:S01]  /*10840*/  FMUL R162, R162, UR13 ;  /* 0x0000000da2a27c20 */ /* 0x000fe20008400000 */
[----:B------:R-:W-:Y:S02]  /*10850*/  F2FP.BF16.F32.PACK_AB R159, RZ, R159 ;  /* 0x0000009fff9f723e */ /* 0x000fe400000010ff */
[----:B------:R-:W-:-:S02]  /*10860*/  F2FP.BF16.F32.PACK_AB R160, RZ, R160 ;  /* 0x000000a0ffa0723e */ /* 0x000fc400000010ff */
[----:B------:R-:W-:Y:S02]  /*10870*/  F2FP.BF16.F32.PACK_AB R161, RZ, R161 ;  /* 0x000000a1ffa1723e */ /* 0x000fe400000010ff */
[----:B------:R-:W-:Y:S01]  /*10880*/  F2FP.BF16.F32.PACK_AB R162, RZ, R162 ;  /* 0x000000a2ffa2723e */ /* 0x000fe200000010ff */
[----:B------:R-:W-:Y:S01]  /*10890*/  @P3 STG.E.U16 desc[UR14][R6.64+0x12], R159 ;  /* 0x0000129f06003986 */ /* 0x000fe2000c10150e */
[----:B------:R-:W-:-:S03]  /*108a0*/  ISETP.GT.AND P3, PT, R0, 0x11, P0 ;  /* 0x000000110000780c */ /* 0x000fc60000764270 */
[----:B------:R-:W-:Y:S01]  /*108b0*/  @P4 STG.E.U16 desc[UR14][R4.64+0x20], R160 ;  /* 0x000020a004004986 */ /* 0x000fe2000c10150e */
[C---:B------:R-:W-:Y:S01]  /*108c0*/  ISETP.GT.AND P4, PT, R0.reuse, 0x18, P1 ;  /* 0x000000180000780c */ /* 0x040fe20000f84270 */
[----:B------:R-:W-:Y:S02]  /*108d0*/  FMUL R163, R163, UR13 ;  /* 0x0000000da3a37c20 */ /* 0x000fe40008400000 */
[----:B------:R-:W-:Y:S01]  /*108e0*/  @P5 STG.E.U16 desc[UR14][R4.64+0x22], R161 ;  /* 0x000022a104005986 */ /* 0x000fe2000c10150e */
[----:B------:R-:W-:Y:S01]  /*108f0*/  ISETP.GT.AND P5, PT, R0, 0x19, P1 ;  /* 0x000000190000780c */ /* 0x000fe20000fa4270 */
[----:B------:R-:W-:Y:S02]  /*10900*/  FMUL R164, R164, UR13 ;  /* 0x0000000da4a47c20 */ /* 0x000fe40008400000 */
[----:B------:R-:W-:Y:S01]  /*10910*/  @P2 STG.E.U16 desc[UR14][R6.64+0x20], R162 ;  /* 0x000020a206002986 */ /* 0x000fe2000c10150e */
[----:B------:R-:W-:Y:S01]  /*10920*/  ISETP.GT.AND P2, PT, R0, 0x18, P0 ;  /* 0x000000180000780c */ /* 0x000fe20000744270 */
[----:B------:R-:W-:Y:S01]  /*10930*/  FMUL R165, R165, UR13 ;  /* 0x0000000da5a57c20 */ /* 0x000fe20008400000 */
[----:B------:R-:W-:Y:S01]  /*10940*/  FMUL R166, R166, UR13 ;  /* 0x0000000da6a67c20 */ /* 0x000fe20008400000 */
[----:B------:R-:W-:-:S02]  /*10950*/  F2FP.BF16.F32.PACK_AB R163, RZ, R163 ;  /* 0x000000a3ffa3723e */ /* 0x000fc400000010ff */
[----:B------:R-:W-:Y:S02]  /*10960*/  F2FP.BF16.F32.PACK_AB R164, RZ, R164 ;  /* 0x000000a4ffa4723e */ /* 0x000fe400000010ff */
        /* <DEDUP_REMOVED lines=181> */
[C---:B------:R-:W-:Y:S02]  /*114c0*/  ISETP.GT.AND P4, PT, R0.reuse, 0x71, P0 ;  /* 0x000000710000780c */ /* 0x040fe40000784270 */
[----:B------:R-:W-:Y:S01]  /*114d0*/  ISETP.GT.AND P1, PT, R0, 0x79, P1 ;  /* 0x000000790000780c */ /* 0x000fe20000f24270 */
[----:B------:R-:W-:Y:S01]  /*114e0*/  @P5 STG.E.U16 desc[UR14][R4.64+0xe2], R209 ;  /* 0x0000e2d104005986 */ /* 0x000fe2000c10150e */
[----:B------:R-:W-:-:S03]  /*114f0*/  FMUL R211, R211, UR13 ;  /* 0x0000000dd3d37c20 */ /* 0x000fc60008400000 */
[----:B------:R-:W-:Y:S01]  /*11500*/  @P2 STG.E.U16 desc[UR14][R6.64+0xe0], R210 ;  /* 0x0000e0d206002986 */ /* 0x000fe2000c10150e */
[----:B------:R-:W-:Y:S01]  /*11510*/  ISETP.GT.AND P2, PT, R0, 0x78, P0 ;  /* 0x000000780000780c */ /* 0x000fe20000744270 */
[----:B------:R-:W-:Y:S01]  /*11520*/  FMUL R212, R212, UR13 ;  /* 0x0000000dd4d47c20 */ /* 0x000fe20008400000 */
[----:B------:R-:W-:Y:S01]  /*11530*/  FMUL R213, R213, UR13 ;  /* 0x0000000dd5d57c20 */ /* 0x000fe20008400000 */
[----:B------:R-:W-:Y:S02]  /*11540*/  F2FP.BF16.F32.PACK_AB R211, RZ, R211 ;  /* 0x000000d3ffd3723e */ /* 0x000fe400000010ff */
[----:B------:R-:W-:Y:S01]  /*11550*/  ISETP.GT.AND P0, PT, R0, 0x79, P0 ;  /* 0x000000790000780c */ /* 0x000fe20000704270 */
[----:B------:R-:W-:Y:S01]  /*11560*/  FMUL R214, R214, UR13 ;  /* 0x0000000dd6d67c20 */ /* 0x000fe20008400000 */
[----:B------:R-:W-:Y:S02]  /*11570*/  F2FP.BF16.F32.PACK_AB R212, RZ, R212 ;  /* 0x000000d4ffd4723e */ /* 0x000fe400000010ff */
[----:B------:R-:W-:Y:S01]  /*11580*/  F2FP.BF16.F32.PACK_AB R213, RZ, R213 ;  /* 0x000000d5ffd5723e */ /* 0x000fe200000010ff */
[----:B------:R-:W-:Y:S01]  /*11590*/  @P4 STG.E.U16 desc[UR14][R6.64+0xe2], R211 ;  /* 0x0000e2d306004986 */ /* 0x000fe2000c10150e */
[----:B------:R-:W-:Y:S01]  /*115a0*/  F2FP.BF16.F32.PACK_AB R214, RZ, R214 ;  /* 0x000000d6ffd6723e */ /* 0x000fe200000010ff */
[----:B------:R-:W-:-:S02]  /*115b0*/  USHF.L.U32 UR7, UR18, 0x8, URZ ;  /* 0x0000000812077899 */ /* 0x000fc4000800063f */
[----:B------:R-:W-:Y:S04]  /*115c0*/  @P3 STG.E.U16 desc[UR14][R4.64+0xf0], R212 ;  /* 0x0000f0d404003986 */ /* 0x000fe8000c10150e */
[----:B------:R1:W-:Y:S01]  /*115d0*/  @P1 STG.E.U16 desc[UR14][R4.64+0xf2], R213 ;  /* 0x0000f2d504001986 */ /* 0x0003e2000c10150e */
[----:B------:R-:W-:Y:S01]  /*115e0*/  FMUL R215, R215, UR13 ;  /* 0x0000000dd7d77c20 */ /* 0x000fe20008400000 */
[----:B------:R-:W-:Y:S01]  /*115f0*/  USHF.L.U64.HI UR6, UR18, 0x8, UR19 ;  /* 0x0000000812067899 */ /* 0x000fe20008010213 */
[----:B-1----:R-:W-:Y:S02]  /*11600*/  @P2 IMAD.MOV.U32 R4, RZ, RZ, R6 ;  /* 0x000000ffff042224 */ /* 0x002fe400078e0006 */
[----:B------:R-:W-:Y:S01]  /*11610*/  @P2 IMAD.MOV.U32 R5, RZ, RZ, R7 ;  /* 0x000000ffff052224 */ /* 0x000fe200078e0007 */
[----:B------:R-:W-:-:S04]  /*11620*/  F2FP.BF16.F32.PACK_AB R215, RZ, R215 ;  /* 0x000000d7ffd7723e */ /* 0x000fc800000010ff */
[----:B------:R1:W-:Y:S01]  /*11630*/  @P2 STG.E.U16 desc[UR14][R4.64+0xf0], R214 ;  /* 0x0000f0d604002986 */ /* 0x0003e2000c10150e */
[C---:B------:R-:W-:Y:S01]  /*11640*/  ISETP.GT.AND P3, PT, R14.reuse, 0x80, PT ;  /* 0x000000800e00780c */ /* 0x040fe20003f64270 */
[----:B------:R-:W-:Y:S01]  /*11650*/  IMAD.U32 R9, RZ, RZ, UR6 ;  /* 0x00000006ff097e24 */ /* 0x000fe2000f8e00ff */
[----:B------:R-:W-:Y:S01]  /*11660*/  ISETP.GT.AND P1, PT, R14, 0x88, PT ;  /* 0x000000880e00780c */ /* 0x000fe20003f24270 */
[----:B-1----:R-:W-:Y:S02]  /*11670*/  @P0 IMAD.MOV.U32 R5, RZ, RZ, R7 ;  /* 0x000000ffff050224 */ /* 0x002fe400078e0007 */
[----:B------:R-:W-:Y:S02]  /*11680*/  IMAD.U32 R7, RZ, RZ, UR7 ;  /* 0x00000007ff077e24 */ /* 0x000fe4000f8e00ff */
[----:B------:R-:W-:-:S03]  /*11690*/  @P0 IMAD.MOV.U32 R4, RZ, RZ, R6 ;  /* 0x000000ffff040224 */ /* 0x000fc600078e0006 */
[----:B------:R-:W-:Y:S02]  /*116a0*/  IADD3 R6, P5, P6, R2, UR9, R7 ;  /* 0x0000000902067c10 */ /* 0x000fe4000febe007 */
[----:B------:R1:W-:Y:S01]  /*116b0*/  @P0 STG.E.U16 desc[UR14][R4.64+0xf2], R215 ;  /* 0x0000f2d704000986 */ /* 0x0003e2000c10150e */
[C---:B------:R-:W-:Y:S02]  /*116c0*/  ISETP.GT.AND P0, PT, R0.reuse, RZ, P3 ;  /* 0x000000ff0000720c */ /* 0x040fe40001f04270 */
[----:B------:R-:W-:Y:S02]  /*116d0*/  ISETP.GT.AND P2, PT, R0, 0x1, P3 ;  /* 0x000000010000780c */ /* 0x000fe40001f44270 */
[----:B------:R-:W-:Y:S01]  /*116e0*/  IADD3.X R7, R3, UR8, R9, P5, P6 ;  /* 0x0000000803077c10 */ /* 0x000fe2000afec409 */
[----:B------:R-:W-:Y:S01]  /*116f0*/  FMUL R88, R88, UR13 ;  /* 0x0000000d58587c20 */ /* 0x000fe20008400000 */
[----:B------:R-:W-:Y:S01]  /*11700*/  ISETP.GT.AND P5, PT, R0, RZ, P1 ;  /* 0x000000ff0000720c */ /* 0x000fe20000fa4270 */
[----:B------:R-:W-:Y:S01]  /*11710*/  FMUL R89, R89, UR13 ;  /* 0x0000000d59597c20 */ /* 0x000fe20008400000 */
[----:B-1----:R-:W-:Y:S01]  /*11720*/  IADD3 R4, P4, R2, UR7, RZ ;  /* 0x0000000702047c10 */ /* 0x002fe2000ff9e0ff */
[----:B------:R-:W-:-:S03]  /*11730*/  FMUL R90, R90, UR13 ;  /* 0x0000000d5a5a7c20 */ /* 0x000fc60008400000 */
[----:B------:R-:W-:Y:S02]  /*11740*/  IADD3.X R5, R3, UR6, RZ, P4, !PT ;  /* 0x0000000603057c10 */ /* 0x000fe4000a7fe4ff */
[----:B------:R-:W-:Y:S02]  /*11750*/  IADD3 R8, P4, R4, UR9, RZ ;  /* 0x0000000904087c10 */ /* 0x000fe4000ff9e0ff */
[----:B------:R-:W-:Y:S02]  /*11760*/  F2FP.BF16.F32.PACK_AB R88, RZ, R88 ;  /* 0x00000058ff58723e */ /* 0x000fe400000010ff */
[----:B------:R-:W-:Y:S02]  /*11770*/  F2FP.BF16.F32.PACK_AB R89, RZ, R89 ;  /* 0x00000059ff59723e */ /* 0x000fe400000010ff */
[----:B------:R-:W-:Y:S02]  /*11780*/  F2FP.BF16.F32.PACK_AB R90, RZ, R90 ;  /* 0x0000005aff5a723e */ /* 0x000fe400000010ff */
[----:B------:R-:W-:Y:S01]  /*11790*/  IADD3.X R9, R5, UR8, RZ, P4, !PT ;  /* 0x0000000805097c10 */ /* 0x000fe2000a7fe4ff */
[----:B------:R-:W-:Y:S01]  /*117a0*/  @P0 STG.E.U16 desc[UR14][R4.64], R88 ;  /* 0x0000005804000986 */ /* 0x000fe2000c10150e */
[----:B------:R-:W-:-:S02]  /*117b0*/  ISETP.GT.AND P0, PT, R0, 0x1, P1 ;  /* 0x000000010000780c */ /* 0x000fc40000f04270 */
[C---:B------:R-:W-:Y:S01]  /*117c0*/  ISETP.GT.AND P4, PT, R0.reuse, 0x9, P3 ;  /* 0x000000090000780c */ /* 0x040fe20001f84270 */
[----:B------:R-:W-:Y:S01]  /*117d0*/  @P2 STG.E.U16 desc[UR14][R4.64+0x2], R89 ;  /* 0x0000025904002986 */ /* 0x000fe2000c10150e */
[C---:B------:R-:W-:Y:S01]  /*117e0*/  ISETP.GT.AND P2, PT, R0.reuse, 0x8, P3 ;  /* 0x000000080000780c */ /* 0x040fe20001f44270 */
[----:B------:R-:W-:Y:S02]  /*117f0*/  FMUL R91, R91, UR13 ;  /* 0x0000000d5b5b7c20 */ /* 0x000fe40008400000 */
[----:B------:R-:W-:Y:S01]  /*11800*/  @P5 STG.E.U16 desc[UR14][R8.64], R90 ;  /* 0x0000005a08005986 */ /* 0x000fe2000c10150e */
[----:B------:R-:W-:Y:S01]  /*11810*/  ISETP.GT.AND P5, PT, R0, 0x8, P1 ;  /* 0x000000080000780c */ /* 0x000fe20000fa4270 */
[----:B------:R-:W-:Y:S01]  /*11820*/  FMUL R92, R92, UR13 ;  /* 0x0000000d5c5c7c20 */ /* 0x000fe20008400000 */
[----:B------:R-:W-:Y:S01]  /*11830*/  FMUL R93, R93, UR13 ;  /* 0x0000000d5d5d7c20 */ /* 0x000fe20008400000 */
[----:B------:R-:W-:Y:S01]  /*11840*/  FMUL R94, R94, UR13 ;  /* 0x0000000d5e5e7c20 */ /* 0x000fe20008400000 */
[----:B------:R-:W-:-:S02]  /*11850*/  F2FP.BF16.F32.PACK_AB R91, RZ, R91 ;  /* 0x0000005bff5b723e */ /* 0x000fc400000010ff */
[----:B------:R-:W-:Y:S02]  /*11860*/  F2FP.BF16.F32.PACK_AB R92, RZ, R92 ;  /* 0x0000005cff5c723e */ /* 0x000fe400000010ff */
[----:B------:R-:W-:Y:S02]  /*11870*/  F2FP.BF16.F32.PACK_AB R93, RZ, R93 ;  /* 0x0000005dff5d723e */ /* 0x000fe400000010ff */
[----:B------:R-:W-:Y:S01]  /*11880*/  F2FP.BF16.F32.PACK_AB R94, RZ, R94 ;  /* 0x0000005eff5e723e */ /* 0x000fe200000010ff */
[----:B------:R1:W-:Y:S01]  /*11890*/  @P0 STG.E.U16 desc[UR14][R8.64+0x2], R91 ;  /* 0x0000025b08000986 */ /* 0x0003e2000c10150e */
[----:B------:R-:W-:-:S03]  /*118a0*/  ISETP.GT.AND P0, PT, R0, 0x9, P1 ;  /* 0x000000090000780c */ /* 0x000fc60000f04270 */
[----:B------:R-:W-:Y:S01]  /*118b0*/  @P2 STG.E.U16 desc[UR14][R4.64+0x10], R92 ;  /* 0x0000105c04002986 */ /* 0x000fe2000c10150e */
[----:B------:R-:W-:-:S03]  /*118c0*/  ISETP.GT.AND P2, PT, R0, 0x10, P3 ;  /* 0x000000100000780c */ /* 0x000fc60001f44270 */
        /* <DEDUP_REMOVED lines=140> */
[----:B------:R-:W-:Y:S04]  /*12190*/  @P0 STG.E.U16 desc[UR14][R6.64+0x92], R127 ;  /* 0x0000927f06000986 */ /* 0x000fe8000c10150e */
[----:B------:R-:W-:Y:S01]  /*121a0*/  @P2 STG.E.U16 desc[UR14][R4.64+0xa0], R128 ;  /* 0x0000a08004002986 */ /* 0x000fe2000c10150e */
[----:B------:R-:W-:-:S03]  /*121b0*/  ISETP.GT.AND P2, PT, R0, 0x51, P1 ;  /* 0x000000510000780c */ /* 0x000fc60000f44270 */
[----:B------:R-:W-:Y:S01]  /*121c0*/  @P4 STG.E.U16 desc[UR14][R4.64+0xa2], R129 ;  /* 0x0000a28104004986 */ /* 0x000fe2000c10150e */
[----:B------:R-:W-:-:S03]  /*121d0*/  FMUL R131, R131, UR13 ;  /* 0x0000000d83837c20 */ /* 0x000fc60008400000 */
[----:B------:R-:W-:Y:S01]  /*121e0*/  @P5 STG.E.U16 desc[UR14][R6.64+0xa0], R130 ;  /* 0x0000a08206005986 */ /* 0x000fe2000c10150e */
[----:B------:R-:W-:Y:S01]  /*121f0*/  ISETP.GT.AND P5, PT, R0, 0x59, P3 ;  /* 0x000000590000780c */ /* 0x000fe20001fa4270 */
[----:B------:R-:W-:Y:S01]  /*12200*/  FMUL R133, R133, UR13 ;  /* 0x0000000d85857c20 */ /* 0x000fe20008400000 */
[----:B------:R-:W-:-:S04]  /*12210*/  F2FP.BF16.F32.PACK_AB R131, RZ, R131 ;  /* 0x00000083ff83723e */ /* 0x000fc800000010ff */
[----:B------:R-:W-:Y:S01]  /*12220*/  F2FP.BF16.F32.PACK_AB R133, RZ, R133 ;  /* 0x00000085ff85723e */ /* 0x000fe200000010ff */
[----:B------:R-:W-:Y:S01]  /*12230*/  @P2 STG.E.U16 desc[UR14][R6.64+0xa2], R131 ;  /* 0x0000a28306002986 */ /* 0x000fe2000c10150e */
[C---:B------:R-:W-:Y:S02]  /*12240*/  ISETP.GT.AND P4, PT, R0.reuse, 0x58, P3 ;  /* 0x000000580000780c */ /* 0x040fe40001f84270 */
[----:B------:R-:W-:Y:S01]  /*12250*/  ISETP.GT.AND P0, PT, R0, 0x58, P1 ;  /* 0x000000580000780c */ /* 0x000fe20000f04270 */
[----:B------:R-:W-:Y:S01]  /*12260*/  FMUL R132, R132, UR13 ;  /* 0x0000000d84847c20 */ /* 0x000fe20008400000 */
[C---:B------:R-:W-:Y:S01]  /*12270*/  ISETP.GT.AND P2, PT, R0.reuse, 0x59, P1 ;  /* 0x000000590000780c */ /* 0x040fe20000f44270 */
[----:B------:R-:W-:Y:S01]  /*12280*/  @P5 STG.E.U16 desc[UR14][R4.64+0xb2], R133 ;  /* 0x0000b28504005986 */ /* 0x000fe2000c10150e */
[----:B------:R-:W-:Y:S01]  /*12290*/  ISETP.GT.AND P5, PT, R0, 0x60, P3 ;  /* 0x000000600000780c */ /* 0x000fe20001fa4270 */
[----:B------:R-:W-:Y:S01]  /*122a0*/  FMUL R134, R134, UR13 ;  /* 0x0000000d86867c20 */ /* 0x000fe20008400000 */
        /* <DEDUP_REMOVED lines=8> */
[----:B------:R-:W-:Y:S01]  /*12330*/  @P4 STG.E.U16 desc[UR14][R4.64+0xb0], R132 ;  /* 0x0000b08404004986 */ /* 0x000fe2000c10150e */
[----:B------:R-:W-:-:S03]  /*12340*/  F2FP.BF16.F32.PACK_AB R137, RZ, R137 ;  /* 0x00000089ff89723e */ /* 0x000fc600000010ff */
[----:B------:R-:W-:Y:S01]  /*12350*/  @P0 STG.E.U16 desc[UR14][R6.64+0xb0], R134 ;  /* 0x0000b08606000986 */ /* 0x000fe2000c10150e */
[----:B------:R-:W-:-:S03]  /*12360*/  ISETP.GT.AND P4, PT, R0, 0x60, P1 ;  /* 0x000000600000780c */ /* 0x000fc60000f84270 */
[----:B------:R-:W-:Y:S01]  /*12370*/  @P2 STG.E.U16 desc[UR14][R6.64+0xb2], R135 ;  /* 0x0000b28706002986 */ /* 0x000fe2000c10150e */
[----:B------:R-:W-:-:S03]  /*12380*/  FMUL R138, R138, UR13 ;  /* 0x0000000d8a8a7c20 */ /* 0x000fc60008400000 */
[----:B------:R-:W-:Y:S01]  /*12390*/  @P5 STG.E.U16 desc[UR14][R4.64+0xc0], R136 ;  /* 0x0000c08804005986 */ /* 0x000fe2000c10150e */
[----:B------:R-:W-:-:S03]  /*123a0*/  ISETP.GT.AND P5, PT, R0, 0x61, P1 ;  /* 0x000000610000780c */ /* 0x000fc60000fa4270 */
[----:B------:R-:W-:Y:S01]  /*123b0*/  @P6 STG.E.U16 desc[UR14][R4.64+0xc2], R137 ;  /* 0x0000c28904006986 */ /* 0x000fe2000c10150e */
[----:B------:R-:W-:Y:S01]  /*123c0*/  ISETP.GT.AND P6, PT, R0, 0x68, P3 ;  /* 0x000000680000780c */ /* 0x000fe20001fc4270 */
[----:B------:R-:W-:Y:S01]  /*123d0*/  FMUL R139, R139, UR13 ;  /* 0x0000000d8b8b7c20 */ /* 0x000fe20008400000 */
[----:B------:R-:W-:Y:S01]  /*123e0*/  FMUL R140, R140, UR13 ;  /* 0x0000000d8c8c7c20 */ /* 0x000fe20008400000 */
[----:B------:R-:W-:-:S03]  /*123f0*/  F2FP.BF16.F32.PACK_AB R138, RZ, R138 ;  /* 0x0000008aff8a723e */ /* 0x000fc600000010ff */
        /* <DEDUP_REMOVED lines=11> */
[----:B------:R-:W-:-:S03]  /*124b0*/  F2FP.BF16.F32.PACK_AB R141, RZ, R141 ;  /* 0x0000008dff8d723e */ /* 0x000fc600000010ff */
[----:B------:R-:W-:Y:S02]  /*124c0*/  F2FP.BF16.F32.PACK_AB R142, RZ, R142 ;  /* 0x0000008eff8e723e */ /* 0x000fe400000010ff */
[----:B------:R-:W-:Y:S01]  /*124d0*/  F2FP.BF16.F32.PACK_AB R143, RZ, R143 ;  /* 0x0000008fff8f723e */ /* 0x000fe200000010ff */
[----:B------:R-:W-:Y:S04]  /*124e0*/  @P4 STG.E.U16 desc[UR14][R4.64+0xd2], R141 ;  /* 0x0000d28d04004986 */ /* 0x000fe8000c10150e */
[----:B------:R-:W-:Y:S01]  /*124f0*/  @P5 STG.E.U16 desc[UR14][R6.64+0xd0], R142 ;  /* 0x0000d08e06005986 */ /* 0x000fe2000c10150e */
[----:B------:R-:W-:-:S03]  /*12500*/  ISETP.GT.AND P5, PT, R0, 0x70, P3 ;  /* 0x000000700000780c */ /* 0x000fc60001fa4270 */
[----:B------:R-:W-:Y:S01]  /*12510*/  @P6 STG.E.U16 desc[UR14][R6.64+0xd2], R143 ;  /* 0x0000d28f06006986 */ /* 0x000fe2000c10150e */
[----:B------:R-:W-:Y:S01]  /*12520*/  ISETP.GT.AND P6, PT, R0, 0x71, P3 ;  /* 0x000000710000780c */ /* 0x000fe20001fc4270 */
[----:B------:R-:W-:Y:S01]  /*12530*/  FMUL R144, R144, UR13 ;  /* 0x0000000d90907c20 */ /* 0x000fe20008400000 */
[----:B------:R-:W-:Y:S01]  /*12540*/  FMUL R145, R145, UR13 ;  /* 0x0000000d91917c20 */ /* 0x000fe20008400000 */
[----:B------:R-:W-:-:S03]  /*12550*/  ISETP.GT.AND P4, PT, R0, 0x70, P1 ;  /* 0x000000700000780c */ /* 0x000fc60000f84270 */
[----:B------:R-:W-:Y:S02]  /*12560*/  F2FP.BF16.F32.PACK_AB R144, RZ, R144 ;  /* 0x00000090ff90723e */ /* 0x000fe400000010ff */
[----:B------:R-:W-:Y:S01]  /*12570*/  F2FP.BF16.F32.PACK_AB R145, RZ, R145 ;  /* 0x00000091ff91723e */ /* 0x000fe200000010ff */
[----:B------:R-:W-:Y:S02]  /*12580*/  FMUL R146, R146, UR13 ;  /* 0x0000000d92927c20 */ /* 0x000fe40008400000 */
[----:B------:R-:W-:Y:S01]  /*12590*/  @P5 STG.E.U16 desc[UR14][R4.64+0xe0], R144 ;  /* 0x0000e09004005986 */ /* 0x000fe2000c10150e */
[----:B------:R-:W-:-:S03]  /*125a0*/  ISETP.GT.AND P5, PT, R0, 0x71, P1 ;  /* 0x000000710000780c */ /* 0x000fc60000fa4270 */
[----:B------:R-:W-:Y:S01]  /*125b0*/  @P6 STG.E.U16 desc[UR14][R4.64+0xe2], R145 ;  /* 0x0000e29104006986 */ /* 0x000fe2000c10150e */
[C---:B------:R-:W-:Y:S02]  /*125c0*/  ISETP.GT.AND P6, PT, R0.reuse, 0x78, P3 ;  /* 0x000000780000780c */ /* 0x040fe40001fc4270 */
[----:B------:R-:W-:Y:S01]  /*125d0*/  ISETP.GT.AND P3, PT, R0, 0x79, P3 ;  /* 0x000000790000780c */ /* 0x000fe20001f64270 */
[----:B------:R-:W-:Y:S01]  /*125e0*/  FMUL R147, R147, UR13 ;  /* 0x0000000d93937c20 */ /* 0x000fe20008400000 */
[----:B------:R-:W-:Y:S01]  /*125f0*/  F2FP.BF16.F32.PACK_AB R146, RZ, R146 ;  /* 0x00000092ff92723e */ /* 0x000fe200000010ff */
[----:B------:R-:W-:Y:S01]  /*12600*/  FMUL R149, R149, UR13 ;  /* 0x0000000d95957c20 */ /* 0x000fe20008400000 */
[----:B------:R-:W-:Y:S02]  /*12610*/  FMUL R148, R148, UR13 ;  /* 0x0000000d94947c20 */ /* 0x000fe40008400000 */
[----:B------:R-:W-:Y:S01]  /*12620*/  F2FP.BF16.F32.PACK_AB R147, RZ, R147 ;  /* 0x00000093ff93723e */ /* 0x000fe200000010ff */
[----:B------:R-:W-:Y:S01]  /*12630*/  @P4 STG.E.U16 desc[UR14][R6.64+0xe0], R146 ;  /* 0x0000e09206004986 */ /* 0x000fe2000c10150e */
[----:B------:R-:W-:-:S02]  /*12640*/  ISETP.GT.AND P4, PT, R0, 0x78, P1 ;  /* 0x000000780000780c */ /* 0x000fc40000f84270 */
[----:B------:R-:W-:Y:S02]  /*12650*/  F2FP.BF16.F32.PACK_AB R149, RZ, R149 ;  /* 0x00000095ff95723e */ /* 0x000fe400000010ff */
[----:B------:R-:W-:Y:S01]  /*12660*/  ISETP.GT.AND P2, PT, R14, 0xc0, PT ;  /* 0x000000c00e00780c */ /* 0x000fe20003f44270 */
[----:B------:R-:W-:Y:S01]  /*12670*/  @P5 STG.E.U16 desc[UR14][R6.64+0xe2], R147 ;  /* 0x0000e29306005986 */ /* 0x000fe2000c10150e */
[----:B-1----:R-:W-:Y:S01]  /*12680*/  IMAD.U32 R9, RZ, RZ, UR18 ;  /* 0x00000012ff097e24 */ /* 0x002fe2000f8e00ff */
[----:B------:R-:W-:Y:S02]  /*12690*/  ISETP.GT.AND P1, PT, R0, 0x79, P1 ;  /* 0x000000790000780c */ /* 0x000fe40000f24270 */
[----:B------:R-:W-:Y:S01]  /*126a0*/  @P3 STG.E.U16 desc[UR14][R4.64+0xf2], R149 ;  /* 0x0000f29504003986 */ /* 0x000fe2000c10150e */
[----:B------:R-:W-:Y:S01]  /*126b0*/  F2FP.BF16.F32.PACK_AB R148, RZ, R148 ;  /* 0x00000094ff94723e */ /* 0x000fe200000010ff */
[----:B------:R-:W-:Y:S01]  /*126c0*/  FMUL R150, R150, UR13 ;  /* 0x0000000d96967c20 */ /* 0x000fe20008400000 */
[----:B------:R-:W-:Y:S01]  /*126d0*/  ISETP.GT.AND P3, PT, R0, RZ, P2 ;  /* 0x000000ff0000720c */ /* 0x000fe20001764270 */
[----:B------:R-:W-:Y:S01]  /*126e0*/  FMUL R151, R151, UR13 ;  /* 0x0000000d97977c20 */ /* 0x000fe20008400000 */
[----:B------:R-:W-:Y:S01]  /*126f0*/  UIMAD UR6, UR19, 0x180, URZ ;  /* 0x00000180130678a4 */ /* 0x000fe2000f8e023f */
[----:B------:R-:W-:Y:S01]  /*12700*/  FMUL R24, R24, UR13 ;  /* 0x0000000d18187c20 */ /* 0x000fe20008400000 */
[----:B------:R-:W-:Y:S01]  /*12710*/  IMAD.WIDE.U32 R2, R9, 0x180, R2 ;  /* 0x0000018009027825 */ /* 0x000fe200078e0002 */
[----:B------:R1:W-:Y:S01]  /*12720*/  @P6 STG.E.U16 desc[UR14][R4.64+0xf0], R148 ;  /* 0x0000f09404006986 */ /* 0x0003e2000c10150e */
[----:B------:R-:W-:-:S02]  /*12730*/  F2FP.BF16.F32.PACK_AB R150, RZ, R150 ;  /* 0x00000096ff96723e */ /* 0x000fc400000010ff */
[----:B------:R-:W-:Y:S02]  /*12740*/  F2FP.BF16.F32.PACK_AB R151, RZ, R151 ;  /* 0x00000097ff97723e */ /* 0x000fe400000010ff */
[----:B------:R-:W-:Y:S02]  /*12750*/  ISETP.GT.AND P5, PT, R0, 0x1, P2 ;  /* 0x000000010000780c */ /* 0x000fe400017a4270 */
[----:B------:R-:W-:Y:S02]  /*12760*/  F2FP.BF16.F32.PACK_AB R24, RZ, R24 ;  /* 0x00000018ff18723e */ /* 0x000fe400000010ff */
[----:B------:R-:W-:Y:S01]  /*12770*/  IADD3 R3, R3, UR6, RZ ;  /* 0x0000000603037c10 */ /* 0x000fe2000fffe0ff */
[----:B-1----:R-:W-:Y:S02]  /*12780*/  @P4 IMAD.MOV.U32 R4, RZ, RZ, R6 ;  /* 0x000000ffff044224 */ /* 0x002fe400078e0006 */
[----:B------:R-:W-:Y:S01]  /*12790*/  @P4 IMAD.MOV.U32 R5, RZ, RZ, R7 ;  /* 0x000000ffff054224 */ /* 0x000fe200078e0007 */
[----:B------:R-:W-:Y:S01]  /*127a0*/  ISETP.GT.AND P0, PT, R14, 0xc8, PT ;  /* 0x000000c80e00780c */ /* 0x000fe20003f04270 */
[----:B------:R-:W-:-:S03]  /*127b0*/  FMUL R25, R25, UR13 ;  /* 0x0000000d19197c20 */ /* 0x000fc60008400000 */
[----:B------:R1:W-:Y:S04]  /*127c0*/  @P4 STG.E.U16 desc[UR14][R4.64+0xf0], R150 ;  /* 0x0000f09604004986 */ /* 0x0003e8000c10150e */
[----:B------:R2:W-:Y:S01]  /*127d0*/  @P1 STG.E.U16 desc[UR14][R6.64+0xf2], R151 ;  /* 0x0000f29706001986 */ /* 0x0005e2000c10150e */
[----:B------:R-:W-:-:S03]  /*127e0*/  F2FP.BF16.F32.PACK_AB R25, RZ, R25 ;  /* 0x00000019ff19723e */ /* 0x000fc600000010ff */
[----:B------:R-:W-:Y:S01]  /*127f0*/  @P3 STG.E.U16 desc[UR14][R2.64], R24 ;  /* 0x0000001802003986 */ /* 0x000fe2000c10150e */
[----:B------:R-:W-:Y:S01]  /*12800*/  ISETP.GT.AND P3, PT, R0, RZ, P0 ;  /* 0x000000ff0000720c */ /* 0x000fe20000764270 */
[----:B------:R-:W-:Y:S01]  /*12810*/  FMUL R26, R26, UR13 ;  /* 0x0000000d1a1a7c20 */ /* 0x000fe20008400000 */
[----:B-1----:R-:W-:Y:S01]  /*12820*/  IADD3 R4, P1, R2, UR9, RZ ;  /* 0x0000000902047c10 */ /* 0x002fe2000ff3e0ff */
[----:B------:R-:W-:Y:S01]  /*12830*/  @P5 STG.E.U16 desc[UR14][R2.64+0x2], R25 ;  /* 0x0000021902005986 */ /* 0x000fe2000c10150e */
[C---:B------:R-:W-:Y:S02]  /*12840*/  ISETP.GT.AND P6, PT, R0.reuse, 0x1, P0 ;  /* 0x000000010000780c */ /* 0x040fe400007c4270 */
[----:B------:R-:W-:Y:S01]  /*12850*/  ISETP.GT.AND P5, PT, R0, 0x8, P2 ;  /* 0x000000080000780c */ /* 0x000fe200017a4270 */
[----:B------:R-:W-:Y:S01]  /*12860*/  FMUL R27, R27, UR13 ;  /* 0x0000000d1b1b7c20 */ /* 0x000fe20008400000 */
[----:B------:R-:W-:Y:S02]  /*12870*/  F2FP.BF16.F32.PACK_AB R26, RZ, R26 ;  /* 0x0000001aff1a723e */ /* 0x000fe400000010ff */
[----:B------:R-:W-:-:S02]  /*12880*/  IADD3.X R5, R3, UR8, RZ, P1, !PT ;  /* 0x0000000803057c10 */ /* 0x000fc40008ffe4ff */
[----:B------:R-:W-:Y:S01]  /*12890*/  ISETP.GT.AND P4, PT, R0, 0x9, P2 ;  /* 0x000000090000780c */ /* 0x000fe20001784270 */
[----:B------:R-:W-:Y:S01]  /*128a0*/  FMUL R28, R28, UR13 ;  /* 0x0000000d1c1c7c20 */ /* 0x000fe20008400000 */
[----:B------:R-:W-:Y:S01]  /*128b0*/  FMUL R29, R29, UR13 ;  /* 0x0000000d1d1d7c20 */ /* 0x000fe20008400000 */
[----:B------:R-:W-:Y:S01]  /*128c0*/  @P3 STG.E.U16 desc[UR14][R4.64], R26 ;  /* 0x0000001a04003986 */ /* 0x000fe2000c10150e */
[----:B------:R-:W-:Y:S02]  /*128d0*/  F2FP.BF16.F32.PACK_AB R27, RZ, R27 ;  /* 0x0000001bff1b723e */ /* 0x000fe400000010ff */
[----:B------:R-:W-:Y:S02]  /*128e0*/  ISETP.GT.AND P3, PT, R0, 0x8, P0 ;  /* 0x000000080000780c */ /* 0x000fe40000764270 */
[----:B------:R-:W-:Y:S01]  /*128f0*/  F2FP.BF16.F32.PACK_AB R28, RZ, R28 ;  /* 0x0000001cff1c723e */ /* 0x000fe200000010ff */
[----:B------:R-:W-:Y:S01]  /*12900*/  FMUL R30, R30, UR13 ;  /* 0x0000000d1e1e7c20 */ /* 0x000fe20008400000 */
[----:B------:R-:W-:Y:S01]  /*12910*/  F2FP.BF16.F32.PACK_AB R29, RZ, R29 ;  /* 0x0000001dff1d723e */ /* 0x000fe200000010ff */
[----:B------:R-:W-:Y:S01]  /*12920*/  @P6 STG.E.U16 desc[UR14][R4.64+0x2], R27 ;  /* 0x0000021b04006986 */ /* 0x000fe2000c10150e */
[----:B------:R-:W-:-:S03]  /*12930*/  ISETP.GT.AND P6, PT, R0, 0x9, P0 ;  /* 0x000000090000780c */ /* 0x000fc600007c4270 */
[----:B------:R-:W-:Y:S01]  /*12940*/  @P5 STG.E.U16 desc[UR14][R2.64+0x10], R28 ;  /* 0x0000101c02005986 */ /* 0x000fe2000c10150e */
[C---:B------:R-:W-:Y:S01]  /*12950*/  ISETP.GT.AND P5, PT, R0.reuse, 0x10, P2 ;  /* 0x000000100000780c */ /* 0x040fe200017a4270 */
[----:B------:R-:W-:Y:S01]  /*12960*/  FMUL R31, R31, UR13 ;  /* 0x0000000d1f1f7c20 */ /* 0x000fe20008400000 */
[----:B------:R-:W-:Y:S01]  /*12970*/  F2FP.BF16.F32.PACK_AB R30, RZ, R30 ;  /* 0x0000001eff1e723e */ /* 0x000fe200000010ff */
[----:B------:R-:W-:Y:S01]  /*12980*/  @P4 STG.E.U16 desc[UR14][R2.64+0x12], R29 ;  /* 0x0000121d02004986 */ /* 0x000fe2000c10150e */
[----:B------:R-:W-:Y:S01]  /*12990*/  ISETP.GT.AND P4, PT, R0, 0x11, P2 ;  /* 0x000000110000780c */ /* 0x000fe20001784270 */
[----:B------:R-:W-:Y:S01]  /*129a0*/  FMUL R32, R32, UR13 ;  /* 0x0000000d20207c20 */ /* 0x000fe20008400000 */
[----:B------:R-:W-:Y:S01]  /*129b0*/  FMUL R33, R33, UR13 ;  /* 0x0000000d21217c20 */ /* 0x000fe20008400000 */
[----:B------:R-:W-:Y:S01]  /*129c0*/  @P3 STG.E.U16 desc[UR14][R4.64+0x10], R30 ;  /* 0x0000101e04003986 */ /* 0x000fe2000c10150e */
[----:B------:R-:W-:Y:S02]  /*129d0*/  F2FP.BF16.F32.PACK_AB R31, RZ, R31 ;  /* 0x0000001fff1f723e */ /* 0x000fe400000010ff */
[----:B------:R-:W-:-:S02]  /*129e0*/  ISETP.GT.AND P3, PT, R0, 0x10, P0 ;  /* 0x000000100000780c */ /* 0x000fc40000764270 */
[----:B------:R-:W-:Y:S01]  /*129f0*/  F2FP.BF16.F32.PACK_AB R32, RZ, R32 ;  /* 0x00000020ff20723e */ /* 0x000fe200000010ff */
[----:B------:R-:W-:Y:S01]  /*12a00*/  FMUL R34, R34, UR13 ;  /* 0x0000000d22227c20 */ /* 0x000fe20008400000 */
[----:B------:R-:W-:Y:S01]  /*12a10*/  F2FP.BF16.F32.PACK_AB R33, RZ, R33 ;  /* 0x00000021ff21723e */ /* 0x000fe200000010ff */
[----:B------:R-:W-:Y:S01]  /*12a20*/  @P6 STG.E.U16 desc[UR14][R4.64+0x12], R31 ;  /* 0x0000121f04006986 */ /* 0x000fe2000c10150e */
[----:B------:R-:W-:-:S03]  /*12a30*/  ISETP.GT.AND P6, PT, R0, 0x11, P0 ;  /* 0x000000110000780c */ /* 0x000fc600007c4270 */
[----:B------:R-:W-:Y:S01]  /*12a40*/  @P5 STG.E.U16 desc[UR14][R2.64+0x20], R32 ;  /* 0x0000202002005986 */ /* 0x000fe2000c10150e */
[----:B------:R-:W-:-:S03]  /*12a50*/  F2FP.BF16.F32.PACK_AB R34, RZ, R34 ;  /* 0x00000022ff22723e */ /* 0x000fc600000010ff */
[----:B------:R-:W-:Y:S01]  /*12a60*/  @P4 STG.E.U16 desc[UR14][R2.64+0x22], R33 ;  /* 0x0000222102004986 */ /* 0x000fe2000c10150e */
[C---:B------:R-:W-:Y:S01]  /*12a70*/  ISETP.GT.AND P4, PT, R0.reuse, 0x18, P2 ;  /* 0x000000180000780c */ /* 0x040fe20001784270 */
[----:B------:R-:W-:Y:S01]  /*12a80*/  FMUL R35, R35, UR13 ;  /* 0x0000000d23237c20 */ /* 0x000fe20008400000 */
[----:B------:R-:W-:Y:S01]  /*12a90*/  ISETP.GT.AND P5, PT, R0, 0x19, P2 ;  /* 0x000000190000780c */ /* 0x000fe200017a4270 */
[----:B------:R-:W-:Y:S01]  /*12aa0*/  FMUL R36, R36, UR13 ;  /* 0x0000000d24247c20 */ /* 0x000fe20008400000 */
[----:B------:R-:W-:Y:S01]  /*12ab0*/  FMUL R37, R37, UR13 ;  /* 0x0000000d25257c20 */ /* 0x000fe20008400000 */
[----:B------:R-:W-:Y:S01]  /*12ac0*/  @P3 STG.E.U16 desc[UR14][R4.64+0x20], R34 ;  /* 0x0000202204003986 */ /* 0x000fe2000c10150e */
[----:B------:R-:W-:Y:S02]  /*12ad0*/  ISETP.GT.AND P3, PT, R0, 0x18, P0 ;  /* 0x000000180000780c */ /* 0x000fe40000764270 */
[----:B------:R-:W-:Y:S01]  /*12ae0*/  F2FP.BF16.F32.PACK_AB R35, RZ, R35 ;  /* 0x00000023ff23723e */ /* 0x000fe200000010ff */
[----:B------:R-:W-:Y:S01]  /*12af0*/  FMUL R38, R38, UR13 ;  /* 0x0000000d26267c20 */ /* 0x000fe20008400000 */
[----:B------:R-:W-:-:S02]  /*12b00*/  F2FP.BF16.F32.PACK_AB R36, RZ, R36 ;  /* 0x00000024ff24723e */ /* 0x000fc400000010ff */
[----:B------:R-:W-:Y:S01]  /*12b10*/  F2FP.BF16.F32.PACK_AB R37, RZ, R37 ;  /* 0x00000025ff25723e */ /* 0x000fe200000010ff */
[----:B------:R-:W-:Y:S01]  /*12b20*/  @P6 STG.E.U16 desc[UR14][R4.64+0x22], R35 ;  /* 0x0000222304006986 */ /* 0x000fe2000c10150e */
[----:B------:R-:W-:-:S03]  /*12b30*/  F2FP.BF16.F32.PACK_AB R38, RZ, R38 ;  /* 0x00000026ff26723e */ /* 0x000fc600000010ff */
[----:B------:R-:W-:Y:S01]  /*12b40*/  @P4 STG.E.U16 desc[UR14][R2.64+0x30], R36 ;  /* 0x0000302402004986 */ /* 0x000fe2000c10150e */
[C---:B------:R-:W-:Y:S02]  /*12b50*/  ISETP.GT.AND P4, PT, R0.reuse, 0x19, P0 ;  /* 0x000000190000780c */ /* 0x040fe40000784270 */
[C---:B------:R-:W-:Y:S01]  /*12b60*/  ISETP.GT.AND P6, PT, R0.reuse, 0x20, P2 ;  /* 0x000000200000780c */ /* 0x040fe200017c4270 */
[----:B------:R-:W-:Y:S01]  /*12b70*/  @P5 STG.E.U16 desc[UR14][R2.64+0x32], R37 ;  /* 0x0000322502005986 */ /* 0x000fe2000c10150e */
[----:B------:R-:W-:Y:S01]  /*12b80*/  ISETP.GT.AND P5, PT, R0, 0x21, P2 ;  /* 0x000000210000780c */ /* 0x000fe200017a4270 */
[----:B------:R-:W-:Y:S01]  /*12b90*/  FMUL R39, R39, UR13 ;  /* 0x0000000d27277c20 */ /* 0x000fe20008400000 */
[----:B------:R-:W-:Y:S01]  /*12ba0*/  FMUL R40, R40, UR13 ;  /* 0x0000000d28287c20 */ /* 0x000fe20008400000 */
[----:B------:R-:W-:Y:S01]  /*12bb0*/  FMUL R41, R41, UR13 ;  /* 0x0000000d29297c20 */ /* 0x000fe20008400000 */
[----:B------:R-:W-:Y:S01]  /*12bc0*/  @P3 STG.E.U16 desc[UR14][R4.64+0x30], R38 ;  /* 0x0000302604003986 */ /* 0x000fe2000c10150e */
[----:B------:R-:W-:Y:S01]  /*12bd0*/  ISETP.GT.AND P3, PT, R0, 0x20, P0 ;  /* 0x000000200000780c */ /* 0x000fe20000764270 */
[----:B------:R-:W-:Y:S01]  /*12be0*/  FMUL R42, R42, UR13 ;  /* 0x0000000d2a2a7c20 */ /* 0x000fe20008400000 */
[----:B------:R-:W-:-:S02]  /*12bf0*/  F2FP.BF16.F32.PACK_AB R39, RZ, R39 ;  /* 0x00000027ff27723e */ /* 0x000fc400000010ff */
[----:B------:R-:W-:Y:S02]  /*12c00*/  F2FP.BF16.F32.PACK_AB R40, RZ, R40 ;  /* 0x00000028ff28723e */ /* 0x000fe400000010ff */
[----:B------:R-:W-:Y:S01]  /*12c10*/  F2FP.BF16.F32.PACK_AB R41, RZ, R41 ;  /* 0x00000029ff29723e */ /* 0x000fe200000010ff */
[----:B------:R-:W-:Y:S01]  /*12c20*/  @P4 STG.E.U16 desc[UR14][R4.64+0x32], R39 ;  /* 0x0000322704004986 */ /* 0x000fe2000c10150e */
[----:B------:R-:W-:Y:S02]  /*12c30*/  F2FP.BF16.F32.PACK_AB R42, RZ, R42 ;  /* 0x0000002aff2a723e */ /* 0x000fe400000010ff */
        /* <DEDUP_REMOVED lines=31> */
[----:B------:R-:W-:-:S03]  /*12e30*/  F2FP.BF16.F32.PACK_AB R50, RZ, R50 ;  /* 0x00000032ff32723e */ /* 0x000fc600000010ff */
[----:B------:R-:W-:Y:S01]  /*12e40*/  @P6 STG.E.U16 desc[UR14][R2.64+0x60], R48 ;  /* 0x0000603002006986 */ /* 0x000fe2000c10150e */
[----:B--2---:R-:W-:-:S03]  /*12e50*/  IADD3.X R7, R3, UR8, RZ, P1, !PT ;  /* 0x0000000803077c10 */ /* 0x004fc60008ffe4ff */
[----:B------:R-:W-:Y:S01]  /*12e60*/  @P5 STG.E.U16 desc[UR14][R2.64+0x62], R49 ;  /* 0x0000623102005986 */ /* 0x000fe2000c10150e */
[C---:B------:R-:W-:Y:S02]  /*12e70*/  ISETP.GT.AND P5, PT, R0.reuse, 0x31, P0 ;  /* 0x000000310000780c */ /* 0x040fe400007a4270 */
[C---:B------:R-:W-:Y:S01]  /*12e80*/  ISETP.GT.AND P1, PT, R0.reuse, 0x38, P0 ;  /* 0x000000380000780c */ /* 0x040fe20000724270 */
[----:B------:R1:W-:Y:S01]  /*12e90*/  @P3 STG.E.U16 desc[UR14][R4.64+0x60], R50 ;  /* 0x0000603204003986 */ /* 0x0003e2000c10150e */
[C---:B------:R-:W-:Y:S02]  /*12ea0*/  ISETP.GT.AND P3, PT, R0.reuse, 0x39, P0 ;  /* 0x000000390000780c */ /* 0x040fe40000764270 */
[C---:B------:R-:W-:Y:S01]  /*12eb0*/  ISETP.GT.AND P6, PT, R0.reuse, 0x38, P2 ;  /* 0x000000380000780c */ /* 0x040fe200017c4270 */
[----:B------:R-:W-:Y:S01]  /*12ec0*/  FMUL R51, R51, UR13 ;  /* 0x0000000d33337c20 */ /* 0x000fe20008400000 */
[----:B------:R-:W-:Y:S01]  /*12ed0*/  ISETP.GT.AND P4, PT, R0, 0x39, P2 ;  /* 0x000000390000780c */ /* 0x000fe20001784270 */
[----:B------:R-:W-:Y:S01]  /*12ee0*/  FMUL R52, R52, UR13 ;  /* 0x0000000d34347c20 */ /* 0x000fe20008400000 */
[----:B------:R-:W-:Y:S01]  /*12ef0*/  FMUL R53, R53, UR13 ;  /* 0x0000000d35357c20 */ /* 0x000fe20008400000 */
[----:B------:R-:W-:Y:S01]  /*12f00*/  FMUL R54, R54, UR13 ;  /* 0x0000000d36367c20 */ /* 0x000fe20008400000 */
[----:B------:R-:W-:Y:S01]  /*12f10*/  FMUL R55, R55, UR13 ;  /* 0x0000000d37377c20 */ /* 0x000fe20008400000 */
[----:B------:R-:W-:Y:S01]  /*12f20*/  F2FP.BF16.F32.PACK_AB R51, RZ, R51 ;  /* 0x00000033ff33723e */ /* 0x000fe200000010ff */
[----:B------:R-:W-:Y:S01]  /*12f30*/  @P5 IMAD.MOV.U32 R6, RZ, RZ, R4 ;  /* 0x000000ffff065224 */ /* 0x000fe200078e0004 */
[----:B------:R-:W-:Y:S01]  /*12f40*/  F2FP.BF16.F32.PACK_AB R52, RZ, R52 ;  /* 0x00000034ff34723e */ /* 0x000fe200000010ff */
[C---:B-1----:R-:W-:Y:S01]  /*12f50*/  VIADD R4, R2.reuse, UR9 ;  /* 0x0000000902047c36 */ /* 0x042fe20008000000 */
[----:B------:R-:W-:Y:S01]  /*12f60*/  F2FP.BF16.F32.PACK_AB R53, RZ, R53 ;  /* 0x00000035ff35723e */ /* 0x000fe200000010ff */
[--C-:B------:R-:W-:Y:S01]  /*12f70*/  @P1 IMAD.MOV.U32 R5, RZ, RZ, R7.reuse ;  /* 0x000000ffff051224 */ /* 0x100fe200078e0007 */
[----:B------:R-:W-:Y:S01]  /*12f80*/  F2FP.BF16.F32.PACK_AB R54, RZ, R54 ;  /* 0x00000036ff36723e */ /* 0x000fe200000010ff */
[----:B------:R-:W-:Y:S01]  /*12f90*/  VIADD R8, R2, UR9 ;  /* 0x0000000902087c36 */ /* 0x000fe20008000000 */
[----:B------:R-:W-:Y:S01]  /*12fa0*/  F2FP.BF16.F32.PACK_AB R55, RZ, R55 ;  /* 0x00000037ff37723e */ /* 0x000fe200000010ff */
[----:B------:R-:W-:Y:S01]  /*12fb0*/  @P3 IMAD.MOV.U32 R9, RZ, RZ, R7 ;  /* 0x000000ffff093224 */ /* 0x000fe200078e0007 */
[----:B------:R-:W-:Y:S04]  /*12fc0*/  @P5 STG.E.U16 desc[UR14][R6.64+0x62], R51 ;  /* 0x0000623306005986 */ /* 0x000fe8000c10150e */
[----:B------:R-:W-:Y:S04]  /*12fd0*/  @P6 STG.E.U16 desc[UR14][R2.64+0x70], R52 ;  /* 0x0000703402006986 */ /* 0x000fe8000c10150e */
[----:B------:R-:W-:Y:S04]  /*12fe0*/  @P4 STG.E.U16 desc[UR14][R2.64+0x72], R53 ;  /* 0x0000723502004986 */ /* 0x000fe8000c10150e */
[----:B------:R1:W-:Y:S01]  /*12ff0*/  @P1 STG.E.U16 desc[UR14][R4.64+0x70], R54 ;  /* 0x0000703604001986 */ /* 0x0003e2000c10150e */
[----:B------:R-:W-:-:S03]  /*13000*/  ISETP.GT.AND P1, PT, R0, 0x40, P0 ;  /* 0x000000400000780c */ /* 0x000fc60000724270 */
[----:B------:R2:W-:Y:S01]  /*13010*/  @P3 STG.E.U16 desc[UR14][R8.64+0x72], R55 ;  /* 0x0000723708003986 */ /* 0x0005e2000c10150e */
[C---:B------:R-:W-:Y:S02]  /*13020*/  ISETP.GT.AND P3, PT, R0.reuse, 0x41, P0 ;  /* 0x000000410000780c */ /* 0x040fe40000764270 */
[C---:B------:R-:W-:Y:S02]  /*13030*/  ISETP.GT.AND P4, PT, R0.reuse, 0x40, P2 ;  /* 0x000000400000780c */ /* 0x040fe40001784270 */
[----:B------:R-:W-:Y:S01]  /*13040*/  ISETP.GT.AND P5, PT, R0, 0x41, P2 ;  /* 0x000000410000780c */ /* 0x000fe200017a4270 */
[----:B------:R-:W-:Y:S01]  /*13050*/  FMUL R56, R56, UR13 ;  /* 0x0000000d38387c20 */ /* 0x000fe20008400000 */
[----:B------:R-:W-:Y:S01]  /*13060*/  FMUL R57, R57, UR13 ;  /* 0x0000000d39397c20 */ /* 0x000fe20008400000 */
[----:B------:R-:W-:Y:S01]  /*13070*/  FMUL R58, R58, UR13 ;  /* 0x0000000d3a3a7c20 */ /* 0x000fe20008400000 */
[----:B------:R-:W-:Y:S02]  /*13080*/  FMUL R59, R59, UR13 ;  /* 0x0000000d3b3b7c20 */ /* 0x000fe40008400000 */
[----:B------:R-:W-:Y:S01]  /*13090*/  F2FP.BF16.F32.PACK_AB R56, RZ, R56 ;  /* 0x00000038ff38723e */ /* 0x000fe200000010ff */
[--C-:B-1----:R-:W-:Y:S01]  /*130a0*/  @P1 IMAD.MOV.U32 R5, RZ, RZ, R7.reuse ;  /* 0x000000ffff051224 */ /* 0x102fe200078e0007 */
[----:B------:R-:W-:Y:S01]  /*130b0*/  F2FP.BF16.F32.PACK_AB R57, RZ, R57 ;  /* 0x00000039ff39723e */ /* 0x000fe200000010ff */
[----:B--2---:R-:W-:Y:S01]  /*130c0*/  @P3 IMAD.MOV.U32 R9, RZ, RZ, R7 ;  /* 0x000000ffff093224 */ /* 0x004fe200078e0007 */
[----:B------:R-:W-:-:S02]  /*130d0*/  F2FP.BF16.F32.PACK_AB R58, RZ, R58 ;  /* 0x0000003aff3a723e */ /* 0x000fc400000010ff */
[----:B------:R-:W-:Y:S01]  /*130e0*/  F2FP.BF16.F32.PACK_AB R59, RZ, R59 ;  /* 0x0000003bff3b723e */ /* 0x000fe200000010ff */
        /* <DEDUP_REMOVED lines=18> */
[----:B------:R-:W-:Y:S01]  /*13210*/  @P4 STG.E.U16 desc[UR14][R2.64+0x90], R60 ;  /* 0x0000903c02004986 */ /* 0x000fe2000c10150e */
[----:B------:R-:W-:-:S03]  /*13220*/  ISETP.GT.AND P4, PT, R0, 0x50, P2 ;  /* 0x000000500000780c */ /* 0x000fc60001784270 */
[----:B------:R-:W-:Y:S01]  /*13230*/  @P5 STG.E.U16 desc[UR14][R2.64+0x92], R61 ;  /* 0x0000923d02005986 */ /* 0x000fe2000c10150e */
[----:B------:R-:W-:-:S03]  /*13240*/  FMUL R64, R64, UR13 ;  /* 0x0000000d40407c20 */ /* 0x000fc60008400000 */
[----:B------:R1:W-:Y:S01]  /*13250*/  @P1 STG.E.U16 desc[UR14][R4.64+0x90], R62 ;  /* 0x0000903e04001986 */ /* 0x0003e2000c10150e */
[----:B------:R-:W-:-:S03]  /*13260*/  ISETP.GT.AND P1, PT, R0, 0x50, P0 ;  /* 0x000000500000780c */ /* 0x000fc60000724270 */
[----:B------:R2:W-:Y:S01]  /*13270*/  @P3 STG.E.U16 desc[UR14][R8.64+0x92], R63 ;  /* 0x0000923f08003986 */ /* 0x0005e2000c10150e */
        /* <DEDUP_REMOVED lines=8> */
[----:B------:R-:W-:Y:S01]  /*13300*/  ISETP.GT.AND P4, PT, R0, 0x58, P2 ;  /* 0x000000580000780c */ /* 0x000fe20001784270 */
[--C-:B-1----:R-:W-:Y:S01]  /*13310*/  @P1 IMAD.MOV.U32 R5, RZ, RZ, R7.reuse ;  /* 0x000000ffff051224 */ /* 0x102fe200078e0007 */
[----:B------:R-:W-:Y:S01]  /*13320*/  F2FP.BF16.F32.PACK_AB R66, RZ, R66 ;  /* 0x00000042ff42723e */ /* 0x000fe200000010ff */
[----:B--2---:R-:W-:Y:S01]  /*13330*/  @P3 IMAD.MOV.U32 R9, RZ, RZ, R7 ;  /* 0x000000ffff093224 */ /* 0x004fe200078e0007 */
[----:B------:R-:W-:Y:S01]  /*13340*/  F2FP.BF16.F32.PACK_AB R67, RZ, R67 ;  /* 0x00000043ff43723e */ /* 0x000fe200000010ff */
[----:B------:R-:W-:Y:S01]  /*13350*/  FMUL R68, R68, UR13 ;  /* 0x0000000d44447c20 */ /* 0x000fe20008400000 */
[----:B------:R-:W-:Y:S04]  /*13360*/  @P5 STG.E.U16 desc[UR14][R2.64+0xa2], R65 ;  /* 0x0000a24102005986 */ /* 0x000fe8000c10150e */
[----:B------:R1:W-:Y:S01]  /*13370*/  @P1 STG.E.U16 desc[UR14][R4.64+0xa0], R66 ;  /* 0x0000a04204001986 */ /* 0x0003e2000c10150e */
[----:B------:R-:W-:-:S02]  /*13380*/  ISETP.GT.AND P1, PT, R0, 0x58, P0 ;  /* 0x000000580000780c */ /* 0x000fc40000724270 */
[----:B------:R-:W-:Y:S01]  /*13390*/  F2FP.BF16.F32.PACK_AB R68, RZ, R68 ;  /* 0x00000044ff44723e */ /* 0x000fe200000010ff */
[----:B------:R2:W-:Y:S01]  /*133a0*/  @P3 STG.E.U16 desc[UR14][R8.64+0xa2], R67 ;  /* 0x0000a24308003986 */ /* 0x0005e2000c10150e */
[C---:B------:R-:W-:Y:S02]  /*133b0*/  ISETP.GT.AND P3, PT, R0.reuse, 0x59, P0 ;  /* 0x000000590000780c */ /* 0x040fe40000764270 */
[C---:B------:R-:W-:Y:S01]  /*133c0*/  ISETP.GT.AND P5, PT, R0.reuse, 0x59, P2 ;  /* 0x000000590000780c */ /* 0x040fe200017a4270 */
[----:B------:R-:W-:Y:S01]  /*133d0*/  FMUL R69, R69, UR13 ;  /* 0x0000000d45457c20 */ /* 0x000fe20008400000 */
[----:B------:R-:W-:Y:S01]  /*133e0*/  @P4 STG.E.U16 desc[UR14][R2.64+0xb0], R68 ;  /* 0x0000b04402004986 */ /* 0x000fe2000c10150e */
[----:B------:R-:W-:Y:S01]  /*133f0*/  ISETP.GT.AND P4, PT, R0, 0x60, P2 ;  /* 0x000000600000780c */ /* 0x000fe20001784270 */
[----:B------:R-:W-:Y:S01]  /*13400*/  FMUL R70, R70, UR13 ;  /* 0x0000000d46467c20 */ /* 0x000fe20008400000 */
[----:B------:R-:W-:Y:S01]  /*13410*/  FMUL R71, R71, UR13 ;  /* 0x0000000d47477c20 */ /* 0x000fe20008400000 */
[----:B------:R-:W-:Y:S01]  /*13420*/  FMUL R72, R72, UR13 ;  /* 0x0000000d48487c20 */ /* 0x000fe20008400000 */
[----:B------:R-:W-:Y:S01]  /*13430*/  F2FP.BF16.F32.PACK_AB R69, RZ, R69 ;  /* 0x00000045ff45723e */ /* 0x000fe200000010ff */
[----:B-1----:R-:W-:Y:S01]  /*13440*/  @P1 IMAD.MOV.U32 R5, RZ, RZ, R7 ;  /* 0x000000ffff051224 */ /* 0x002fe200078e0007 */
[----:B------:R-:W-:-:S02]  /*13450*/  F2FP.BF16.F32.PACK_AB R70, RZ, R70 ;  /* 0x00000046ff46723e */ /* 0x000fc400000010ff */
[----:B------:R-:W-:Y:S02]  /*13460*/  F2FP.BF16.F32.PACK_AB R71, RZ, R71 ;  /* 0x00000047ff47723e */ /* 0x000fe400000010ff */
[----:B--2---:R-:W-:Y:S01]  /*13470*/  @P3 MOV R9, R7 ;  /* 0x0000000700093202 */ /* 0x004fe20000000f00 */
[----:B------:R-:W-:Y:S01]  /*13480*/  @P5 STG.E.U16 desc[UR14][R2.64+0xb2], R69 ;  /* 0x0000b24502005986 */ /* 0x000fe2000c10150e */
[----:B------:R-:W-:Y:S02]  /*13490*/  F2FP.BF16.F32.PACK_AB R72, RZ, R72 ;  /* 0x00000048ff48723e */ /* 0x000fe400000010ff */
[----:B------:R-:W-:Y:S01]  /*134a0*/  ISETP.GT.AND P5, PT, R0, 0x61, P2 ;  /* 0x000000610000780c */ /* 0x000fe200017a4270 */
[----:B------:R1:W-:Y:S01]  /*134b0*/  @P1 STG.E.U16 desc[UR14][R4.64+0xb0], R70 ;  /* 0x0000b04604001986 */ /* 0x0003e2000c10150e */
[----:B------:R-:W-:-:S03]  /*134c0*/  FMUL R73, R73, UR13 ;  /* 0x0000000d49497c20 */ /* 0x000fc60008400000 */
[----:B------:R2:W-:Y:S01]  /*134d0*/  @P3 STG.E.U16 desc[UR14][R8.64+0xb2], R71 ;  /* 0x0000b24708003986 */ /* 0x0005e2000c10150e */
[----:B------:R-:W-:-:S03]  /*134e0*/  ISETP.GT.AND P3, PT, R0, 0x60, P0 ;  /* 0x000000600000780c */ /* 0x000fc60000764270 */
[----:B------:R-:W-:Y:S01]  /*134f0*/  @P4 STG.E.U16 desc[UR14][R2.64+0xc0], R72 ;  /* 0x0000c04802004986 */ /* 0x000fe2000c10150e */
[----:B------:R-:W-:Y:S02]  /*13500*/  ISETP.GT.AND P4, PT, R0, 0x61, P0 ;  /* 0x000000610000780c */ /* 0x000fe40000784270 */
[----:B------:R-:W-:Y:S01]  /*13510*/  F2FP.BF16.F32.PACK_AB R73, RZ, R73 ;  /* 0x00000049ff49723e */ /* 0x000fe200000010ff */
[----:B------:R-:W-:Y:S01]  /*13520*/  FMUL R74, R74, UR13 ;  /* 0x0000000d4a4a7c20 */ /* 0x000fe20008400000 */
[----:B------:R-:W-:Y:S01]  /*13530*/  FMUL R75, R75, UR13 ;  /* 0x0000000d4b4b7c20 */ /* 0x000fe20008400000 */
[C---:B------:R-:W-:Y:S02]  /*13540*/  ISETP.GT.AND P1, PT, R0.reuse, 0x69, P2 ;  /* 0x000000690000780c */ /* 0x040fe40001724270 */
[----:B------:R-:W-:Y:S01]  /*13550*/  @P5 STG.E.U16 desc[UR14][R2.64+0xc2], R73 ;  /* 0x0000c24902005986 */ /* 0x000fe2000c10150e */
[----:B------:R-:W-:Y:S01]  /*13560*/  ISETP.GT.AND P5, PT, R0, 0x68, P2 ;  /* 0x000000680000780c */ /* 0x000fe200017a4270 */
[--C-:B-1----:R-:W-:Y:S01]  /*13570*/  @P3 IMAD.MOV.U32 R5, RZ, RZ, R7.reuse ;  /* 0x000000ffff053224 */ /* 0x102fe200078e0007 */
[----:B------:R-:W-:Y:S01]  /*13580*/  F2FP.BF16.F32.PACK_AB R74, RZ, R74 ;  /* 0x0000004aff4a723e */ /* 0x000fe200000010ff */
[----:B------:R-:W-:Y:S01]  /*13590*/  FMUL R76, R76, UR13 ;  /* 0x0000000d4c4c7c20 */ /* 0x000fe20008400000 */
[----:B------:R-:W-:Y:S01]  /*135a0*/  F2FP.BF16.F32.PACK_AB R75, RZ, R75 ;  /* 0x0000004bff4b723e */ /* 0x000fe200000010ff */
[----:B--2---:R-:W-:-:S02]  /*135b0*/  @P4 IMAD.MOV.U32 R9, RZ, RZ, R7 ;  /* 0x000000ffff094224 */ /* 0x004fc400078e0007 */
[----:B------:R-:W-:Y:S01]  /*135c0*/  FMUL R77, R77, UR13 ;  /* 0x0000000d4d4d7c20 */ /* 0x000fe20008400000 */
[----:B------:R1:W-:Y:S01]  /*135d0*/  @P3 STG.E.U16 desc[UR14][R4.64+0xc0], R74 ;  /* 0x0000c04a04003986 */ /* 0x0003e2000c10150e */
[----:B------:R-:W-:Y:S02]  /*135e0*/  F2FP.BF16.F32.PACK_AB R76, RZ, R76 ;  /* 0x0000004cff4c723e */ /* 0x000fe400000010ff */
[C---:B------:R-:W-:Y:S01]  /*135f0*/  ISETP.GT.AND P3, PT, R0.reuse, 0x68, P0 ;  /* 0x000000680000780c */ /* 0x040fe20000764270 */
[----:B------:R2:W-:Y:S01]  /*13600*/  @P4 STG.E.U16 desc[UR14][R8.64+0xc2], R75 ;  /* 0x0000c24b08004986 */ /* 0x0005e2000c10150e */
[----:B------:R-:W-:Y:S02]  /*13610*/  F2FP.BF16.F32.PACK_AB R77, RZ, R77 ;  /* 0x0000004dff4d723e */ /* 0x000fe400000010ff */
[----:B------:R-:W-:Y:S01]  /*13620*/  ISETP.GT.AND P4, PT, R0, 0x69, P0 ;  /* 0x000000690000780c */ /* 0x000fe20000784270 */
[----:B------:R-:W-:Y:S01]  /*13630*/  @P5 STG.E.U16 desc[UR14][R2.64+0xd0], R76 ;  /* 0x0000d04c02005986 */ /* 0x000fe2000c10150e */
[----:B------:R-:W-:-:S03]  /*13640*/  FMUL R78, R78, UR13 ;  /* 0x0000000d4e4e7c20 */ /* 0x000fc60008400000 */
[----:B------:R-:W-:Y:S01]  /*13650*/  @P1 STG.E.U16 desc[UR14][R2.64+0xd2], R77 ;  /* 0x0000d24d02001986 */ /* 0x000fe2000c10150e */
[----:B------:R-:W-:Y:S01]  /*13660*/  ISETP.GT.AND P1, PT, R0, 0x70, P2 ;  /* 0x000000700000780c */ /* 0x000fe20001724270 */
[----:B------:R-:W-:Y:S01]  /*13670*/  FMUL R79, R79, UR13 ;  /* 0x0000000d4f4f7c20 */ /* 0x000fe20008400000 */
[----:B------:R-:W-:Y:S01]  /*13680*/  FMUL R80, R80, UR13 ;  /* 0x0000000d50507c20 */ /* 0x000fe20008400000 */
[----:B------:R-:W-:Y:S01]  /*13690*/  F2FP.BF16.F32.PACK_AB R78, RZ, R78 ;  /* 0x0000004eff4e723e */ /* 0x000fe200000010ff */
[--C-:B-1----:R-:W-:Y:S02]  /*136a0*/  @P3 IMAD.MOV.U32 R5, RZ, RZ, R7.reuse ;  /* 0x000000ffff053224 */ /* 0x102fe400078e0007 */
[----:B------:R-:W-:Y:S01]  /*136b0*/  F2FP.BF16.F32.PACK_AB R79, RZ, R79 ;  /* 0x0000004fff4f723e */ /* 0x000fe200000010ff */
[----:B--2---:R-:W-:Y:S01]  /*136c0*/  @P4 IMAD.MOV.U32 R9, RZ, RZ, R7 ;  /* 0x000000ffff094224 */ /* 0x004fe200078e0007 */
[----:B------:R-:W-:Y:S01]  /*136d0*/  F2FP.BF16.F32.PACK_AB R80, RZ, R80 ;  /* 0x00000050ff50723e */ /* 0x000fe200000010ff */
[----:B------:R1:W-:Y:S01]  /*136e0*/  @P3 STG.E.U16 desc[UR14][R4.64+0xd0], R78 ;  /* 0x0000d04e04003986 */ /* 0x0003e2000c10150e */
[----:B------:R-:W-:-:S02]  /*136f0*/  ISETP.GT.AND P6, PT, R0, 0x70, P0 ;  /* 0x000000700000780c */ /* 0x000fc400007c4270 */
[C---:B------:R-:W-:Y:S01]  /*13700*/  ISETP.GT.AND P5, PT, R0.reuse, 0x71, P0 ;  /* 0x000000710000780c */ /* 0x040fe200007a4270 */
        /* <DEDUP_REMOVED lines=9> */
[----:B------:R-:W-:Y:S01]  /*137a0*/  FMUL R84, R84, UR13 ;  /* 0x0000000d54547c20 */ /* 0x000fe20008400000 */
[----:B------:R-:W-:Y:S01]  /*137b0*/  ISETP.GT.AND P0, PT, R0, 0x79, P0 ;  /* 0x000000790000780c */ /* 0x000fe20000704270 */
[----:B------:R-:W-:Y:S01]  /*137c0*/  FMUL R85, R85, UR13 ;  /* 0x0000000d55557c20 */ /* 0x000fe20008400000 */
[----:B------:R-:W-:Y:S01]  /*137d0*/  FMUL R86, R86, UR13 ;  /* 0x0000000d56567c20 */ /* 0x000fe20008400000 */
[----:B------:R-:W-:Y:S01]  /*137e0*/  F2FP.BF16.F32.PACK_AB R81, RZ, R81 ;  /* 0x00000051ff51723e */ /* 0x000fe200000010ff */
[--C-:B-1----:R-:W-:Y:S01]  /*137f0*/  @P6 IMAD.MOV.U32 R5, RZ, RZ, R7.reuse ;  /* 0x000000ffff056224 */ /* 0x102fe200078e0007 */
[----:B------:R-:W-:Y:S01]  /*13800*/  F2FP.BF16.F32.PACK_AB R82, RZ, R82 ;  /* 0x00000052ff52723e */ /* 0x000fe200000010ff */
[----:B--2---:R-:W-:Y:S01]  /*13810*/  @P5 IMAD.MOV.U32 R9, RZ, RZ, R7 ;  /* 0x000000ffff095224 */ /* 0x004fe200078e0007 */
[----:B------:R-:W-:Y:S01]  /*13820*/  F2FP.BF16.F32.PACK_AB R83, RZ, R83 ;  /* 0x00000053ff53723e */ /* 0x000fe200000010ff */
[--C-:B------:R-:W-:Y:S01]  /*13830*/  @P3 IMAD.MOV.U32 R10, RZ, RZ, R2.reuse ;  /* 0x000000ffff0a3224 */ /* 0x100fe200078e0002 */
[----:B------:R-:W-:Y:S01]  /*13840*/  F2FP.BF16.F32.PACK_AB R84, RZ, R84 ;  /* 0x00000054ff54723e */ /* 0x000fe200000010ff */
[--C-:B------:R-:W-:Y:S01]  /*13850*/  @P3 IMAD.MOV.U32 R11, RZ, RZ, R3.reuse ;  /* 0x000000ffff0b3224 */ /* 0x100fe200078e0003 */
[----:B------:R-:W-:Y:S01]  /*13860*/  F2FP.BF16.F32.PACK_AB R85, RZ, R85 ;  /* 0x00000055ff55723e */ /* 0x000fe200000010ff */
[----:B------:R-:W-:Y:S01]  /*13870*/  @P2 IMAD.MOV.U32 R12, RZ, RZ, R2 ;  /* 0x000000ffff0c2224 */ /* 0x000fe200078e0002 */
[----:B------:R3:W-:Y:S01]  /*13880*/  @P1 STG.E.U16 desc[UR14][R2.64+0xe2], R81 ;  /* 0x0000e25102001986 */ /* 0x0007e2000c10150e */
[----:B------:R-:W-:Y:S01]  /*13890*/  @P2 IMAD.MOV.U32 R13, RZ, RZ, R3 ;  /* 0x000000ffff0d2224 */ /* 0x000fe200078e0003 */
[----:B------:R-:W-:Y:S01]  /*138a0*/  F2FP.BF16.F32.PACK_AB R86, RZ, R86 ;  /* 0x00000056ff56723e */ /* 0x000fe200000010ff */
[C---:B------:R-:W-:Y:S01]  /*138b0*/  VIADD R14, R2.reuse, UR9 ;  /* 0x00000009020e7c36 */ /* 0x040fe20008000000 */
[----:B------:R-:W-:Y:S01]  /*138c0*/  @P4 MOV R15, R7 ;  /* 0x00000007000f4202 */ /* 0x000fe20000000f00 */
[----:B------:R3:W-:Y:S01]  /*138d0*/  @P6 STG.E.U16 desc[UR14][R4.64+0xe0], R82 ;  /* 0x0000e05204006986 */ /* 0x0007e2000c10150e */
[----:B------:R-:W-:-:S03]  /*138e0*/  VIADD R16, R2, UR9 ;  /* 0x0000000902107c36 */ /* 0x000fc60008000000 */
[----:B------:R3:W-:Y:S04]  /*138f0*/  @P5 STG.E.U16 desc[UR14][R8.64+0xe2], R83 ;  /* 0x0000e25308005986 */ /* 0x0007e8000c10150e */
[----:B------:R3:W-:Y:S04]  /*13900*/  @P3 STG.E.U16 desc[UR14][R10.64+0xf0], R84 ;  /* 0x0000f0540a003986 */ /* 0x0007e8000c10150e */
[----:B------:R3:W-:Y:S01]  /*13910*/  @P2 STG.E.U16 desc[UR14][R12.64+0xf2], R85 ;  /* 0x0000f2550c002986 */ /* 0x0007e2000c10150e */
[----:B------:R-:W-:-:S03]  /*13920*/  FMUL R87, R87, UR13 ;  /* 0x0000000d57577c20 */ /* 0x000fc60008400000 */
[----:B------:R3:W-:Y:S01]  /*13930*/  @P4 STG.E.U16 desc[UR14][R14.64+0xf0], R86 ;  /* 0x0000f0560e004986 */ /* 0x0007e2000c10150e */
[----:B------:R-:W-:Y:S05]  /*13940*/  @!P0 EXIT ;  /* 0x000000000000894d */ /* 0x000fea0003800000 */
[----:B------:R-:W-:Y:S01]  /*13950*/  F2FP.BF16.F32.PACK_AB R87, RZ, R87 ;  /* 0x00000057ff57723e */ /* 0x000fe200000010ff */
[----:B------:R-:W-:-:S05]  /*13960*/  IMAD.MOV.U32 R17, RZ, RZ, R7 ;  /* 0x000000ffff117224 */ /* 0x000fca00078e0007 */
[----:B------:R-:W-:Y:S01]  /*13970*/  STG.E.U16 desc[UR14][R16.64+0xf2], R87 ;  /* 0x0000f25710007986 */ /* 0x000fe2000c10150e */
[----:B------:R-:W-:Y:S05]  /*13980*/  EXIT ;  /* 0x000000000000794d */ /* 0x000fea0003800000 */
.L_x_10:
[----:B------:R-:W-:-:S13]  /*13990*/  ISETP.NE.AND P0, PT, RZ, UR7, PT ;  /* 0x00000007ff007c0c */ /* 0x000fda000bf05270 */
[----:B------:R-:W-:Y:S05]  /*139a0*/  @P0 EXIT ;  /* 0x000000000000094d */ /* 0x000fea0003800000 */
[----:B------:R-:W-:-:S13]  /*139b0*/  ELECT P0, URZ, PT ;  /* 0x00000000003f782f */ /* 0x000fda0003800000 */
[----:B------:R-:W-:Y:S05]  /*139c0*/  @!P0 BRA `(.L_x_525) ;  /* 0x00000008000c8947 */ /* 0x000fea0003800000 */
[----:B------:R-:W-:-:S06]  /*139d0*/  UISETP.GE.AND UP0, UPT, UR5, 0x1, UPT ;  /* 0x000000010500788c */ /* 0x000fcc000bf06270 */
[----:B------:R-:W-:-:S13]  /*139e0*/  PLOP3.LUT P0, PT, PT, PT, UP0, 0x80, 0x0 ;  /* 0x000000000000781c */ /* 0x000fda0003f0f008 */
[----:B------:R-:W-:Y:S05]  /*139f0*/  @!P0 BRA `(.L_x_525) ;  /* 0x0000000800008947 */ /* 0x000fea0003800000 */
[----:B------:R-:W0:Y:S01]  /*13a00*/  S2R R0, SR_CTAID.X ;  /* 0x0000000000007919 */ /* 0x000e220000002500 */
[----:B------:R-:W-:Y:S01]  /*13a10*/  ULDC UR8, c[0x0][0x384] ;  /* 0x0000e10000087ab9 */ /* 0x000fe20000000800 */
[----:B------:R-:W-:Y:S01]  /*13a20*/  UIADD3 UR7, UR5, 0x1, URZ ;  /* 0x0000000105077890 */ /* 0x000fe2000fffe03f */
[----:B------:R-:W-:Y:S01]  /*13a30*/  LOP3.LUT P0, RZ, R7, 0x1f, RZ, 0xc0, !PT ;  /* 0x0000001f07ff7812 */ /* 0x000fe2000780c0ff */
[----:B------:R-:W1:Y:S01]  /*13a40*/  S2R R9, SR_CTAID.Y ;  /* 0x0000000000097919 */ /* 0x000e620000002600 */
[----:B------:R-:W-:Y:S01]  /*13a50*/  IMAD.U32 R10, RZ, RZ, UR6 ;  /* 0x00000006ff0a7e24 */ /* 0x000fe2000f8e00ff */
[----:B------:R-:W-:Y:S01]  /*13a60*/  ULDC UR9, c[0x0][0x388] ;  /* 0x0000e20000097ab9 */ /* 0x000fe20000000800 */
[C---:B------:R-:W-:Y:S01]  /*13a70*/  ISETP.NE.AND P1, PT, R5.reuse, RZ, PT ;  /* 0x000000ff0500720c */ /* 0x040fe20003f25270 */
[----:B------:R-:W-:Y:S01]  /*13a80*/  IMAD.MOV.U32 R3, RZ, RZ, RZ ;  /* 0x000000ffff037224 */ /* 0x000fe200078e00ff */
[----:B------:R-:W-:Y:S01]  /*13a90*/  ISETP.NE.OR P0, PT, R5, RZ, !P0 ;  /* 0x000000ff0500720c */ /* 0x000fe20004705670 */
[----:B------:R-:W-:Y:S01]  /*13aa0*/  IMAD.MOV.U32 R4, RZ, RZ, 0x1 ;  /* 0x00000001ff047424 */ /* 0x000fe200078e00ff */
[----:B------:R-:W-:Y:S01]  /*13ab0*/  CS2R R6, SRZ ;  /* 0x0000000000067805 */ /* 0x000fe2000001ff00 */
[----:B------:R-:W-:-:S02]  /*13ac0*/  IMAD.MOV.U32 R5, RZ, RZ, RZ ;  /* 0x000000ffff057224 */ /* 0x000fc400078e00ff */
[----:B------:R-:W-:Y:S02]  /*13ad0*/  IMAD.MOV.U32 R8, RZ, RZ, RZ ;  /* 0x000000ffff087224 */ /* 0x000fe400078e00ff */
[----:B------:R-:W-:Y:S02]  /*13ae0*/  IMAD.U32 R19, RZ, RZ, UR7 ;  /* 0x00000007ff137e24 */ /* 0x000fe4000f8e00ff */
[----:B0-----:R-:W-:Y:S01]  /*13af0*/  IMAD.SHL.U32 R17, R0, 0x100, RZ ;  /* 0x0000010000117824 */ /* 0x001fe200078e00ff */
[----:B------:R-:W-:-:S03]  /*13b00*/  LOP3.LUT R0, R10, 0x2, RZ, 0xfc, !PT ;  /* 0x000000020a007812 */ /* 0x000fc600078efcff */
[----:B------:R-:W-:-:S04]  /*13b10*/  IMAD.HI.U32 R2, R17, UR8, RZ ;  /* 0x0000000811027c27 */ /* 0x000fc8000f8e00ff */
[----:B-1----:R-:W-:Y:S01]  /*13b20*/  IMAD.SHL.U32 R18, R9, 0x80, RZ ;  /* 0x0000008009127824 */ /* 0x002fe200078e00ff */
[----:B------:R-:W-:-:S07]  /*13b30*/  SHF.R.U32.HI R2, RZ, UR9, R2 ;  /* 0x00000009ff027c19 */ /* 0x000fce0008011602 */
.L_x_529:
[----:B------:R-:W0:Y:S01]  /*13b40*/  S2R R10, SR_CgaCtaId ;  /* 0x00000000000a7919 */ /* 0x000e220000008800 */
[----:B------:R-:W-:-:S04]  /*13b50*/  MOV R9, 0x400 ;  /* 0x0000040000097802 */ /* 0x000fc80000000f00 */
[----:B0-----:R-:W-:Y:S02]  /*13b60*/  LEA R20, R10, R9, 0x18 ;  /* 0x000000090a147211 */ /* 0x001fe400078ec0ff */
[----:B------:R-:W-:-:S03]  /*13b70*/  SHF.L.U32 R9, R4, 0x1f, RZ ;  /* 0x0000001f04097819 */ /* 0x000fc600000006ff */
[----:B------:R-:W-:-:S07]  /*13b80*/  IMAD R16, R3, 0x8, R20 ;  /* 0x0000000803107824 */ /* 0x000fce00078e0214 */
.L_x_526:
[----:B0-----:R0:W1:Y:S02]  /*13b90*/  SYNCS.PHASECHK.TRANS64.TRYWAIT P2, [R16+URZ+0x36048], R9 ;  /* 0x03604809100075a7 */ /* 0x001064000804017f */
[----:B-1----:R-:W-:Y:S05]  /*13ba0*/  @!P2 NANOSLEEP.SYNCS 0x989680 ;  /* 0x009896800000a95d */ /* 0x002fea0003900000 */
[----:B------:R-:W1:Y:S02]  /*13bb0*/  @!P2 SYNCS.PHASECHK.TRANS64 P2, [R16+URZ+0x36048], R9 ;  /* 0x036048091000a5a7 */ /* 0x000e64000804007f */
[----:B-1----:R-:W-:Y:S05]  /*13bc0*/  @!P2 BRA `(.L_x_526) ;  /* 0xfffffffc00f0a947 */ /* 0x002fea000383ffff */
[----:B0-----:R-:W0:Y:S02]  /*13bd0*/  @!P1 LDC R9, c[0x0][0x580] ;  /* 0x00016000ff099b82 */ /* 0x001e240000000800 */
[----:B0-----:R0:W-:Y:S02]  /*13be0*/  @!P1 SYNCS.ARRIVE.TRANS64 RZ, [R16+URZ+0x36000], R9 ;  /* 0x0360000910ff99a7 */ /* 0x0011e4000800003f */
[----:B0-----:R-:W-:-:S04]  /*13bf0*/  PRMT R9, R0, 0x9910, RZ ;  /* 0x0000991000097816 */ /* 0x001fc800000000ff */
[----:B------:R-:W-:-:S13]  /*13c00*/  ISETP.NE.AND P2, PT, R9, 0x2, PT ;  /* 0x000000020900780c */ /* 0x000fda0003f45270 */
[----:B------:R-:W-:Y:S05]  /*13c10*/  @P2 BRA `(.L_x_527) ;  /* 0x0000000000042947 */ /* 0x000fea0003800000 */
[----:B------:R-:W-:Y:S01]  /*13c20*/  BPT.TRAP 0x1 ;  /* 0x000000040000795c */ /* 0x000fe20000300000 */
.L_x_527:
[----:B------:R-:W-:Y:S05]  /*13c30*/  @P0 BRA `(.L_x_528) ;  /* 0x0000000000040947 */ /* 0x000fea0003800000 */
[----:B------:R-:W-:Y:S01]  /*13c40*/  BPT.TRAP 0x1 ;  /* 0x000000040000795c */ /* 0x000fe20000300000 */
.L_x_528:
[----:B------:R-:W0:Y:S01]  /*13c50*/  LDC R12, c[0x0][0x380] ;  /* 0x0000e000ff0c7b82 */ /* 0x000e220000000800 */
[----:B------:R-:W-:Y:S01]  /*13c60*/  R2UR UR7, R2 ;  /* 0x00000000020772ca */ /* 0x000fe200000e0000 */
[----:B------:R-:W-:Y:S01]  /*13c70*/  ULDC UR13, c[0x0][0x38c] ;  /* 0x0000e300000d7ab9 */ /* 0x000fe20000000800 */
[----:B------:R-:W-:Y:S01]  /*13c80*/  ULDC.64 UR8, c[0x0][0x3c8] ;  /* 0x0000f20000087ab9 */ /* 0x000fe20000000a00 */
[----:B------:R-:W-:Y:S01]  /*13c90*/  UISETP.NE.AND UP0, UPT, UR13, 0x1, UPT ;  /* 0x000000010d00788c */ /* 0x000fe2000bf05270 */
[C---:B------:R-:W-:Y:S01]  /*13ca0*/  R2UR UR18, R8.reuse ;  /* 0x00000000081272ca */ /* 0x040fe200000e0000 */
[----:B------:R-:W-:Y:S01]  /*13cb0*/  ULDC UR25, c[0x0][0x398] ;  /* 0x0000e60000197ab9 */ /* 0x000fe20000000800 */
[----:B------:R-:W-:Y:S01]  /*13cc0*/  IADD3 R8, R8, 0x1, RZ ;  /* 0x0000000108087810 */ /* 0x000fe20007ffe0ff */
[----:B------:R-:W1:Y:S01]  /*13cd0*/  LDC.64 R14, c[0x0][0x3f8] ;  /* 0x0000fe00ff0e7b82 */ /* 0x000e620000000a00 */
[----:B------:R-:W-:Y:S01]  /*13ce0*/  R2UR UR16, R3 ;  /* 0x00000000031072ca */ /* 0x000fe200000e0000 */
[----:B------:R-:W-:Y:S01]  /*13cf0*/  VIADD R19, R19, 0xffffffff ;  /* 0xffffffff13137836 */ /* 0x000fe20000000000 */
[----:B------:R-:W-:Y:S01]  /*13d00*/  R2UR UR17, R16 ;  /* 0x00000000101172ca */ /* 0x000fe200000e0000 */
[----:B------:R-:W-:Y:S01]  /*13d10*/  ULDC UR12, c[0x0][0x3ec] ;  /* 0x0000fb00000c7ab9 */ /* 0x000fe20000000800 */
[----:B------:R-:W-:Y:S01]  /*13d20*/  ULDC.64 UR28, c[0x0][0x198] ;  /* 0x00006600001c7ab9 */ /* 0x000fe20000000a00 */
[----:B------:R-:W-:Y:S01]  /*13d30*/  ULDC.64 UR20, c[0x0][0x3f0] ;  /* 0x0000fc0000147ab9 */ /* 0x000fe20000000a00 */
[----:B------:R-:W-:Y:S01]  /*13d40*/  @UP0 ULDC.64 UR14, c[0x0][0x390] ;  /* 0x0000e400000e0ab9 */ /* 0x000fe20000000a00 */
[----:B------:R-:W1:Y:S01]  /*13d50*/  LDC.64 R10, c[0x0][0x3d0] ;  /* 0x0000f400ff0a7b82 */ /* 0x000e620000000a00 */
[----:B------:R-:W-:Y:S01]  /*13d60*/  UIADD3 UR24, UP1, UR28, 0xf0, URZ ;  /* 0x000000f01c187890 */ /* 0x000fe2000ff3e03f */
[----:B------:R-:W-:Y:S01]  /*13d70*/  ISETP.GT.AND P6, PT, R19, 0x1, PT ;  /* 0x000000011300780c */ /* 0x000fe20003fc4270 */
[----:B------:R-:W-:-:S02]  /*13d80*/  UIADD3 UR28, UP2, UR28, 0x270, URZ ;  /* 0x000002701c1c7890 */ /* 0x000fc4000ff5e03f */
[----:B------:R-:W-:Y:S01]  /*13d90*/  USHF.L.U32 UR18, UR18, 0x5, URZ ;  /* 0x0000000512127899 */ /* 0x000fe2000800063f */
[----:B------:R-:W-:Y:S01]  /*13da0*/  UMOV UR26, 0x0 ;  /* 0x00000000001a7882 */ /* 0x000fe20000000000 */
[----:B0-----:R-:W-:Y:S01]  /*13db0*/  ISETP.NE.AND P2, PT, R12, 0x1, PT ;  /* 0x000000010c00780c */ /* 0x001fe20003f45270 */
[----:B------:R-:W0:Y:S01]  /*13dc0*/  LDC R13, c[0x0][0x400] ;  /* 0x00010000ff0d7b82 */ /* 0x000e220000000800 */
[----:B------:R-:W-:Y:S01]  /*13dd0*/  UIADD3 UR17, UR17, 0x36000, URZ ;  /* 0x0003600011117890 */ /* 0x000fe2000fffe03f */
[----:B------:R-:W-:-:S10]  /*13de0*/  UMOV UR27, 0x10000000 ;  /* 0x10000000001b7882 */ /* 0x000fd40000000000 */
[----:B------:R-:W-:Y:S01]  /*13df0*/  @P2 IMAD.U32 R9, RZ, RZ, UR7 ;  /* 0x00000007ff092e24 */ /* 0x000fe2000f8e00ff */
[----:B------:R-:W-:Y:S01]  /*13e00*/  R2UR UR7, R17 ;  /* 0x00000000110772ca */ /* 0x000fe200000e0000 */
[----:B-1----:R-:W-:-:S03]  /*13e10*/  IMAD R10, R5, R10, R15 ;  /* 0x0000000a050a7224 */ /* 0x002fc600078e020f */
[----:B------:R-:W-:Y:S01]  /*13e20*/  @P2 R2UR UR7, R9 ;  /* 0x00000000090722ca */ /* 0x000fe200000e0000 */
[C---:B------:R-:W-:Y:S01]  /*13e30*/  IMAD R9, R7.reuse, UR9, R14 ;  /* 0x0000000907097c24 */ /* 0x040fe2000f8e020e */
[----:B------:R-:W-:Y:S01]  /*13e40*/  ISETP.NE.AND P2, PT, R8, UR4, PT ;  /* 0x0000000408007c0c */ /* 0x000fe2000bf45270 */
[----:B------:R-:W1:Y:S02]  /*13e50*/  LDC.64 R14, c[0x0][0x3e0] ;  /* 0x0000f800ff0e7b82 */ /* 0x000e640000000a00 */
[----:B------:R-:W-:Y:S01]  /*13e60*/  IMAD.U32 R10, R10, 0x20, R9 ;  /* 0x000000200a0a7824 */ /* 0x000fe200078e0009 */
[----:B------:R-:W-:Y:S01]  /*13e70*/  SEL R8, R8, RZ, P2 ;  /* 0x000000ff08087207 */ /* 0x000fe20001000000 */
[----:B------:R-:W-:Y:S02]  /*13e80*/  VIADD R9, R7, 0x1 ;  /* 0x0000000107097836 */ /* 0x000fe40000000000 */
[----:B0-----:R-:W-:-:S04]  /*13e90*/  IMAD R11, R6, R11, R13 ;  /* 0x0000000b060b7224 */ /* 0x001fc800078e020d */
[----:B------:R-:W-:Y:S01]  /*13ea0*/  UIMAD.WIDE.U32 UR10, UR7, UR14, URZ ;  /* 0x0000000e070a72a5 */ /* 0x000fe2000f8e003f */
[----:B------:R-:W-:Y:S01]  /*13eb0*/  IMAD.U32 R10, R11, 0x400, R10 ;  /* 0x000004000b0a7824 */ /* 0x000fe200078e000a */
[----:B------:R-:W-:Y:S01]  /*13ec0*/  UMOV UR9, UR7 ;  /* 0x0000000700097c82 */ /* 0x000fe20008000000 */
[----:B------:R-:W-:Y:S01]  /*13ed0*/  @P2 IMAD.MOV R9, RZ, RZ, R7 ;  /* 0x000000ffff092224 */ /* 0x000fe200078e0207 */
[----:B------:R-:W-:Y:S01]  /*13ee0*/  @UP0 USHF.R.U32.HI UR9, URZ, UR15, UR11 ;  /* 0x0000000f3f090299 */ /* 0x000fe2000801160b */
[----:B------:R-:W-:Y:S01]  /*13ef0*/  VIADD R11, R6, 0x1 ;  /* 0x00000001060b7836 */ /* 0x000fe20000000000 */
[----:B------:R-:W-:Y:S01]  /*13f00*/  UISETP.NE.AND UP0, UPT, UR25, 0x1, UPT ;  /* 0x000000011900788c */ /* 0x000fe2000bf05270 */
[----:B------:R-:W-:Y:S01]  /*13f10*/  R2UR UR10, R20 ;  /* 0x00000000140a72ca */ /* 0x000fe200000e0000 */
[----:B------:R-:W-:Y:S01]  /*13f20*/  UIADD3 UR11, -UR7, URZ, URZ ;  /* 0x0000003f070b7290 */ /* 0x000fe2000fffe13f */
[----:B------:R-:W-:Y:S01]  /*13f30*/  IMAD R20, R3, 0x2000, R20 ;  /* 0x0000200003147824 */ /* 0x000fe200078e0214 */
[----:B------:R-:W-:Y:S01]  /*13f40*/  R2UR UR31, R10 ;  /* 0x000000000a1f72ca */ /* 0x000fe200000e0000 */
[----:B------:R-:W-:Y:S01]  /*13f50*/  UMOV UR22, UR9 ;  /* 0x0000000900167c82 */ /* 0x000fe20008000000 */
[----:B------:R-:W-:Y:S01]  /*13f60*/  UIADD3 UR30, -UR9, URZ, URZ ;  /* 0x0000003f091e7290 */ /* 0x000fe2000fffe13f */
[----:B------:R-:W-:Y:S01]  /*13f70*/  VIADD R10, R5, 0x1 ;  /* 0x00000001050a7836 */ /* 0x000fe20000000000 */
[----:B-1----:R-:W-:Y:S01]  /*13f80*/  ISETP.NE.AND P3, PT, R9, R14, PT ;  /* 0x0000000e0900720c */ /* 0x002fe20003f65270 */
[----:B------:R-:W-:Y:S01]  /*13f90*/  IMAD R12, R12, UR11, R17 ;  /* 0x0000000b0c0c7c24 */ /* 0x000fe2000f8e0211 */
[----:B------:R-:W-:Y:S01]  /*13fa0*/  R2UR UR23, R20 ;  /* 0x00000000141772ca */ /* 0x000fe200000e0000 */
[----:B------:R-:W-:Y:S01]  /*13fb0*/  @UP0 ULDC UR32, c[0x0][0x3a0] ;  /* 0x0000e80000200ab9 */ /* 0x000fe20000000800 */
[----:B------:R-:W-:Y:S01]  /*13fc0*/  ULDC.64 UR14, c[0x0][0x3c0] ;  /* 0x0000f000000e7ab9 */ /* 0x000fe20000000a00 */
[----:B------:R-:W-:Y:S01]  /*13fd0*/  VIADD R3, R3, 0x1 ;  /* 0x0000000103037836 */ /* 0x000fe20000000000 */
[----:B------:R-:W-:Y:S01]  /*13fe0*/  ULEA UR16, UR16, UR10, 0xe ;  /* 0x0000000a10107291 */ /* 0x000fe2000f8e703f */
[----:B------:R-:W-:-:S02]  /*13ff0*/  R2UR UR19, R12 ;  /* 0x000000000c1372ca */ /* 0x000fc400000e0000 */
[----:B------:R-:W-:Y:S01]  /*14000*/  @UP0 ULDC UR10, c[0x0][0x39c] ;  /* 0x0000e700000a0ab9 */ /* 0x000fe20000000800 */
[----:B------:R-:W-:Y:S01]  /*14010*/  ISETP.NE.AND P5, PT, R3, 0x9, PT ;  /* 0x000000090300780c */ /* 0x000fe20003fa5270 */
[----:B------:R-:W-:Y:S02]  /*14020*/  UIMAD.WIDE.U32 UR10, UR9, UR10, URZ ;  /* 0x0000000a090a72a5 */ /* 0x000fe4000f8e003f */
[----:B------:R-:W-:Y:S01]  /*14030*/  @P3 IMAD.MOV R10, RZ, RZ, R5 ;  /* 0x000000ffff0a3224 */ /* 0x000fe200078e0205 */
[----:B------:R-:W-:Y:S01]  /*14040*/  UIMAD UR10, UR13, UR30, UR7 ;  /* 0x0000001e0d0a72a4 */ /* 0x000fe2000f8e0207 */
[----:B------:R-:W-:Y:S01]  /*14050*/  R2UR UR13, R5 ;  /* 0x00000000050d72ca */ /* 0x000fe200000e0000 */
[----:B------:R-:W-:Y:S01]  /*14060*/  @UP0 USHF.R.U32.HI UR22, URZ, UR32, UR11 ;  /* 0x000000203f160299 */ /* 0x000fe2000801160b */
[----:B------:R-:W-:Y:S01]  /*14070*/  SEL R5, RZ, 0x1, P5 ;  /* 0x00000001ff057807 */ /* 0x000fe20002800000 */
[----:B------:R-:W-:Y:S01]  /*14080*/  UIMAD UR20, UR10, UR15, UR20 ;  /* 0x0000000f0a1472a4 */ /* 0x000fe2000f8e0214 */
[----:B------:R-:W-:Y:S01]  /*14090*/  ISETP.NE.AND P4, PT, R10, R15, PT ;  /* 0x0000000f0a00720c */ /* 0x000fe20003f85270 */
[----:B------:R-:W-:Y:S01]  /*140a0*/  UIADD3 UR11, -UR22, URZ, URZ ;  /* 0x0000003f160b7290 */ /* 0x000fe2000fffe13f */
[----:B------:R-:W-:Y:S01]  /*140b0*/  LOP3.LUT R4, R4, R5, RZ, 0x3c, !PT ;  /* 0x0000000504047212 */ /* 0x000fe200078e3cff */
[----:B------:R-:W-:Y:S01]  /*140c0*/  UIMAD UR19, UR19, UR14, UR12 ;  /* 0x0000000e131372a4 */ /* 0x000fe2000f8e020c */
[----:B------:R-:W-:Y:S01]  /*140d0*/  R2UR UR12, R7 ;  /* 0x00000000070c72ca */ /* 0x000fe200000e0000 */
[----:B------:R-:W-:Y:S01]  /*140e0*/  UIMAD UR7, UR25, UR11, UR9 ;  /* 0x0000000b190772a4 */ /* 0x000fe2000f8e0209 */
[----:B------:R-:W-:Y:S01]  /*140f0*/  R2UR UR14, R6 ;  /* 0x00000000060e72ca */ /* 0x000fe200000e0000 */
[----:B------:R-:W-:Y:S01]  /*14100*/  UIADD3.X UR25, URZ, UR29, URZ, UP1, !UPT ;  /* 0x0000001d3f197290 */ /* 0x000fe20008ffe43f */
[----:B------:R-:W-:Y:S01]  /*14110*/  R2UR UR11, R18 ;  /* 0x00000000120b72ca */ /* 0x000fe200000e0000 */
[----:B------:R-:W-:Y:S01]  /*14120*/  UIMAD UR21, UR7, UR8, UR21 ;  /* 0x00000008071572a4 */ /* 0x000fe2000f8e0215 */
[----:B------:R-:W-:Y:S01]  /*14130*/  SEL R3, R3, RZ, P5 ;  /* 0x000000ff03037207 */ /* 0x000fe20002800000 */
[----:B------:R-:W-:Y:S01]  /*14140*/  UPRMT UR7, UR31, 0x5410, URZ ;  /* 0x000054101f077896 */ /* 0x000fe2000800003f */
[----:B------:R-:W-:Y:S01]  /*14150*/  SEL R7, R9, RZ, P3 ;  /* 0x000000ff09077207 */ /* 0x000fe20001800000 */
[----:B------:R-:W-:Y:S01]  /*14160*/  UIADD3 UR8, UR23, 0x24000, URZ ;  /* 0x0002400017087890 */ /* 0x000fe2000fffe03f */
[----:B------:R-:W-:Y:S01]  /*14170*/  @P4 IMAD.MOV R11, RZ, RZ, R6 ;  /* 0x000000ffff0b4224 */ /* 0x000fe200078e0206 */
[----:B------:R-:W-:Y:S01]  /*14180*/  UIADD3.X UR29, URZ, UR29, URZ, UP2, !UPT ;  /* 0x0000001d3f1d7290 */ /* 0x000fe200097fe43f */
[----:B------:R-:W-:Y:S01]  /*14190*/  SEL R5, R10, RZ, P4 ;  /* 0x000000ff0a057207 */ /* 0x000fe20002000000 */
[----:B------:R-:W-:Y:S01]  /*141a0*/  UMOV UR9, UR17 ;  /* 0x0000001100097c82 */ /* 0x000fe20008000000 */
[----:B------:R-:W-:Y:S01]  /*141b0*/  UMOV UR10, UR18 ;  /* 0x00000012000a7c82 */ /* 0x000fe20008000000 */
[----:B------:R-:W-:Y:S01]  /*141c0*/  IMAD.MOV.U32 R6, RZ, RZ, R11 ;  /* 0x000000ffff067224 */ /* 0x000fe200078e000b */
[----:B------:R0:W-:Y:S04]  /*141d0*/  UTMALDG.5D.IM2COL [UR16], [UR24], UR7 ;  /* 0x00000010180073b4 */ /* 0x0001e80008060007 */
[----:B------:R0:W-:Y:S02]  /*141e0*/  UTMALDG.5D [UR8], [UR28], desc[UR26] ;  /* 0x00001a081c0075b4 */ /* 0x0001e40008021000 */
[----:B0-----:R-:W-:Y:S05]  /*141f0*/  @P6 BRA `(.L_x_529) ;  /* 0xfffffff800506947 */ /* 0x001fea000383ffff */
.L_x_525:
[----:B------:R-:W-:Y:S01]  /*14200*/  UISETP.GE.U32.AND UP1, UPT, UR5, 0x9, UPT ;  /* 0x000000090500788c */ /* 0x000fe2000bf26070 */
[----:B------:R-:W-:-:S05]  /*14210*/  MOV R0, 0x1 ;  /* 0x0000000100007802 */ /* 0x000fca0000000f00 */
[----:B------:R-:W-:-:S05]  /*14220*/  PLOP3.LUT P0, PT, PT, PT, UP1, 0x80, 0x0 ;  /* 0x000000000000781c */ /* 0x000fca0003f0f018 */
[----:B------:R-:W-:-:S04]  /*14230*/  @UP1 UIMAD.WIDE.U32 UR8, UR5, 0x38e38e39, URZ ;  /* 0x38e38e39050818a5 */ /* 0x000fc8000f8e003f */
[----:B------:R-:W-:-:S04]  /*14240*/  @UP1 USHF.R.U32.HI UR7, URZ, 0x1, UR9 ;  /* 0x000000013f071899 */ /* 0x000fc80008011609 */
[----:B------:R-:W-:-:S04]  /*14250*/  @UP1 ULOP3.LUT UR7, UR7, 0x1, URZ, 0xc0, !UPT ;  /* 0x0000000107071892 */ /* 0x000fc8000f8ec03f */
[----:B------:R-:W-:-:S04]  /*14260*/  @UP1 UISETP.NE.U32.AND UP0, UPT, UR7, 0x1, UPT ;  /* 0x000000010700188c */ /* 0x000fc8000bf05070 */
[----:B------:R-:W-:-:S04]  /*14270*/  @UP1 UISETP.NE.U32.AND.EX UP0, UPT, URZ, URZ, UPT, UP0 ;  /* 0x0000003f3f00128c */ /* 0x000fc8000bf05100 */
[----:B------:R-:W-:-:S06]  /*14280*/  @UP1 USEL UR7, URZ, 0x1, !UP0 ;  /* 0x000000013f071887 */ /* 0x000fcc000c000000 */
[----:B------:R-:W-:Y:S01]  /*14290*/  @P0 IMAD.U32 R0, RZ, RZ, UR7 ;  /* 0x00000007ff000e24 */ /* 0x000fe2000f8e00ff */
[----:B------:R-:W-:Y:S05]  /*142a0*/  WARPSYNC.ALL ;  /* 0x0000000000007948 */ /* 0x000fea0003800000 */
[----:B------:R-:W-:-:S13]  /*142b0*/  ELECT P0, URZ, PT ;  /* 0x00000000003f782f */ /* 0x000fda0003800000 */
[----:B------:R-:W-:Y:S05]  /*142c0*/  @!P0 EXIT ;  /* 0x000000000000894d */ /* 0x000fea0003800000 */
[----:B------:R-:W-:-:S04]  /*142d0*/  ULOP3.LUT UR6, UR6, 0x2, URZ, 0xfc, !UPT ;  /* 0x0000000206067892 */ /* 0x000fc8000f8efc3f */
[----:B------:R-:W-:-:S06]  /*142e0*/  UISETP.NE.AND UP0, UPT, UR6, 0x3, UPT ;  /* 0x000000030600788c */ /* 0x000fcc000bf05270 */
[----:B------:R-:W-:-:S13]  /*142f0*/  PLOP3.LUT P0, PT, PT, PT, UP0, 0x80, 0x0 ;  /* 0x000000000000781c */ /* 0x000fda0003f0f008 */
[----:B------:R-:W-:Y:S05]  /*14300*/  @!P0 BRA `(.L_x_530) ;  /* 0x0000000000048947 */ /* 0x000fea0003800000 */
[----:B------:R-:W-:Y:S01]  /*14310*/  BPT.TRAP 0x1 ;  /* 0x000000040000795c */ /* 0x000fe20000300000 */
.L_x_530:
[----:B------:R-:W0:Y:S01]  /*14320*/  S2UR UR8, SR_CgaCtaId ;  /* 0x00000000000879c3 */ /* 0x000e220000008800 */
[----:B------:R-:W-:Y:S01]  /*14330*/  UIMAD.WIDE.U32 UR6, UR5, 0x38e38e39, URZ ;  /* 0x38e38e39050678a5 */ /* 0x000fe2000f8e003f */
[----:B------:R-:W-:Y:S01]  /*14340*/  SHF.L.U32 R2, R0, 0x1f, RZ ;  /* 0x0000001f00027819 */ /* 0x000fe200000006ff */
[----:B------:R-:W-:Y:S02]  /*14350*/  UMOV UR4, 0x400 ;  /* 0x0000040000047882 */ /* 0x000fe40000000000 */
[----:B------:R-:W-:-:S04]  /*14360*/  USHF.R.U32.HI UR6, URZ, 0x1, UR7 ;  /* 0x000000013f067899 */ /* 0x000fc80008011607 */
[----:B------:R-:W-:Y:S02]  /*14370*/  UIMAD UR5, UR6, -0x9, UR5 ;  /* 0xfffffff7060578a4 */ /* 0x000fe4000f8e0205 */
[----:B0-----:R-:W-:-:S04]  /*14380*/  ULEA UR4, UR8, UR4, 0x18 ;  /* 0x0000000408047291 */ /* 0x001fc8000f8ec03f */
[----:B------:R-:W-:-:S04]  /*14390*/  UIADD3 UR4, UR4, 0x36048, URZ ;  /* 0x0003604804047890 */ /* 0x000fc8000fffe03f */
[----:B------:R-:W-:-:S12]  /*143a0*/  ULEA UR6, UR5, UR4, 0x3 ;  /* 0x0000000405067291 */ /* 0x000fd8000f8e183f */
.L_x_531:
[----:B0-----:R-:W-:-:S04]  /*143b0*/  IMAD.U32 R3, RZ, RZ, UR6 ;  /* 0x00000006ff037e24 */ /* 0x001fc8000f8e00ff */
[----:B------:R0:W1:Y:S03]  /*143c0*/  SYNCS.PHASECHK.TRANS64.TRYWAIT P0, [R3+URZ], R2 ;  /* 0x00000002030075a7 */ /* 0x000066000800017f */
[----:B-1----:R-:W-:Y:S05]  /*143d0*/  @!P0 NANOSLEEP.SYNCS 0x989680 ;  /* 0x009896800000895d */ /* 0x002fea0003900000 */
[----:B------:R-:W1:Y:S02]  /*143e0*/  @!P0 SYNCS.PHASECHK.TRANS64 P0, [R3+URZ], R2 ;  /* 0x00000002030085a7 */ /* 0x000e64000800007f */
[----:B-1----:R-:W-:Y:S05]  /*143f0*/  @!P0 BRA `(.L_x_531) ;  /* 0xfffffffc00ec8947 */ /* 0x002fea000383ffff */
[----:B------:R-:W-:-:S04]  /*14400*/  UIADD3 UR5, UR5, 0x1, URZ ;  /* 0x0000000105057890 */ /* 0x000fc8000fffe03f */
[----:B------:R-:W-:-:S04]  /*14410*/  UISETP.NE.AND UP0, UPT, UR5, 0x9, UPT ;  /* 0x000000090500788c */ /* 0x000fc8000bf05270 */
[----:B------:R-:W-:Y:S02]  /*14420*/  USEL UR6, URZ, 0x1, UP0 ;  /* 0x000000013f067887 */ /* 0x000fe40008000000 */
[----:B------:R-:W-:-:S04]  /*14430*/  USEL UR5, UR5, URZ, UP0 ;  /* 0x0000003f05057287 */ /* 0x000fc80008000000 */
[----:B0-----:R-:W-:Y:S01]  /*14440*/  LOP3.LUT R2, R0, UR6, RZ, 0x3c, !PT ;  /* 0x0000000600027c12 */ /* 0x001fe2000f8e3cff */
[----:B------:R-:W-:-:S03]  /*14450*/  ULEA UR7, UR5, UR4, 0x3 ;  /* 0x0000000405077291 */ /* 0x000fc6000f8e183f */
[----:B------:R-:W-:-:S09]  /*14460*/  SHF.L.U32 R0, R2, 0x1f, RZ ;  /* 0x0000001f02007819 */ /* 0x000fd200000006ff */
.L_x_532:
        /* <DEDUP_REMOVED lines=9> */
[----:B------:R-:W-:Y:S01]  /*14500*/  LOP3.LUT R2, R2, UR6, RZ, 0x3c, !PT ;  /* 0x0000000602027c12 */ /* 0x000fe2000f8e3cff */
[----:B------:R-:W-:-:S03]  /*14510*/  ULEA UR7, UR5, UR4, 0x3 ;  /* 0x0000000405077291 */ /* 0x000fc6000f8e183f */
[----:B0-----:R-:W-:-:S09]  /*14520*/  SHF.L.U32 R0, R2, 0x1f, RZ ;  /* 0x0000001f02007819 */ /* 0x001fd200000006ff */
.L_x_533:
        /* <DEDUP_REMOVED lines=12> */
.L_x_534:
        /* <DEDUP_REMOVED lines=12> */
.L_x_535:
        /* <DEDUP_REMOVED lines=12> */
.L_x_536:
        /* <DEDUP_REMOVED lines=12> */
.L_x_537:
        /* <DEDUP_REMOVED lines=12> */
.L_x_538:
        /* <DEDUP_REMOVED lines=12> */
.L_x_539:
[----:B0-----:R-:W-:-:S04]  /*149b0*/  IMAD.U32 R3, RZ, RZ, UR5 ;  /* 0x00000005ff037e24 */ /* 0x001fc8000f8e00ff */
[----:B------:R0:W1:Y:S03]  /*149c0*/  SYNCS.PHASECHK.TRANS64.TRYWAIT P0, [R3+URZ], R0 ;  /* 0x00000000030075a7 */ /* 0x000066000800017f */
[----:B-1----:R-:W-:Y:S05]  /*149d0*/  @!P0 NANOSLEEP.SYNCS 0x989680 ;  /* 0x009896800000895d */ /* 0x002fea0003900000 */
[----:B------:R-:W1:Y:S02]  /*149e0*/  @!P0 SYNCS.PHASECHK.TRANS64 P0, [R3+URZ], R0 ;  /* 0x00000000030085a7 */ /* 0x000e64000800007f */
[----:B-1----:R-:W-:Y:S05]  /*149f0*/  @P0 EXIT ;  /* 0x000000000000094d */ /* 0x002fea0003800000 */
[----:B------:R-:W-:Y:S05]  /*14a00*/  BRA `(.L_x_539) ;  /* 0xfffffffc00e87947 */ /* 0x000fea000383ffff */
.L_x_540:
[----:B------:R-:W-:-:S00]  /*14a10*/  BRA `(.L_x_540) ;  /* 0xfffffffc00fc7947 */ /* 0x000fc0000383ffff */
[----:B------:R-:W-:-:S00]  /*14a20*/  NOP ;  /* 0x0000000000007918 */ /* 0x000fc00000000000 */
        /* <DEDUP_REMOVED lines=13> */
.L_x_541:


//--------------------- .nv.shared._ZN7cutlass13device_kernelINS_4conv6kernel13ConvUniversalINS1_16ConvProblemShapeILNS1_8OperatorE0ELi3EEENS1_10collective14CollectiveConvINS1_46MainloopSm90TmaGmmaWarpSpecializedImplicitGemmILS5_0ELi9ELi3EN4cute5tupleIJNSA_1CILi1EEESD_SD_EEENS1_36KernelImplicitTmaWarpSpecializedSm90ELi1EEENSB_IJNSC_ILi256EEENSC_ILi128EEENSB_IJNSC_ILi32EEEEEEEEENS_10bfloat16_tESM_NSA_8TiledMMAINSA_8MMA_AtomIJNSA_4SM904GMMA28MMA_64x128x16_F32BF16BF16_SSILNSQ_5MajorE0ELSS_0ELNSQ_7ScaleInE1ELST_1EEEEEENSA_6LayoutISE_NSB_IJNSC_ILi0EEESX_SX_EEEEENSB_IJNSA_10UnderscoreES10_S10_EEEEENS7_6detail26Sm90ImplicitGemmTileTraitsINSA_20SM90_TMA_LOAD_IM2COLENSA_14ComposedLayoutINSA_7SwizzleILi2ELi4ELi3EEENSA_18smem_ptr_flag_bitsILi16EEENSW_INSB_IJNSB_IJNSC_ILi8EEESJ_EEENSB_IJSJ_SD_EEENSB_IJSD_NSC_ILi9EEEEEEEEENSB_IJNSB_IJSJ_SH_EEENSB_IJSD_SX_EEENSB_IJSX_NSC_ILi8192EEEEEEEEEEEEEvEENS14_INSA_13SM90_TMA_LOADENS16_IS18_S1A_NSW_INSB_IJNSB_IJS1B_NSC_ILi16EEEEEES1D_S1F_EEENSB_IJS1H_S1I_NSB_IJSX_NSC_ILi4096EEEEEEEEEEEEEvEEEENS_8epilogue10collective6detail29Sm90TmaWarpSpecializedAdapterINS21_15DefaultEpilogueISM_NSB_IJNSB_IJllllEEESD_SX_EEES26_NS20_6thread17LinearCombinationISM_Li1EffLNS27_9ScaleType4KindE0ELNS_15FloatRoundStyleE2ESM_EENS_4gemm15EpilogueDefaultEEEEEvvEEEEvNT_6ParamsE --------------------------
	.section	.nv.shared._ZN7cutlass13device_kernelINS_4conv6kernel13ConvUniversalINS1_16ConvProblemShapeILNS1_8OperatorE0ELi3EEENS1_10collective14CollectiveConvINS1_46MainloopSm90TmaGmmaWarpSpecializedImplicitGemmILS5_0ELi9ELi3EN4cute5tupleIJNSA_1CILi1EEESD_SD_EEENS1_36KernelImplicitTmaWarpSpecializedSm90ELi1EEENSB_IJNSC_ILi256EEENSC_ILi128EEENSB_IJNSC_ILi32EEEEEEEEENS_10bfloat16_tESM_NSA_8TiledMMAINSA_8MMA_AtomIJNSA_4SM904GMMA28MMA_64x128x16_F32BF16BF16_SSILNSQ_5MajorE0ELSS_0ELNSQ_7ScaleInE1ELST_1EEEEEENSA_6LayoutISE_NSB_IJNSC_ILi0EEESX_SX_EEEEENSB_IJNSA_10UnderscoreES10_S10_EEEEENS7_6detail26Sm90ImplicitGemmTileTraitsINSA_20SM90_TMA_LOAD_IM2COLENSA_14ComposedLayoutINSA_7SwizzleILi2ELi4ELi3EEENSA_18smem_ptr_flag_bitsILi16EEENSW_INSB_IJNSB_IJNSC_ILi8EEESJ_EEENSB_IJSJ_SD_EEENSB_IJSD_NSC_ILi9EEEEEEEEENSB_IJNSB_IJSJ_SH_EEENSB_IJSD_SX_EEENSB_IJSX_NSC_ILi8192EEEEEEEEEEEEEvEENS14_INSA_13SM90_TMA_LOADENS16_IS18_S1A_NSW_INSB_IJNSB_IJS1B_NSC_ILi16EEEEEES1D_S1F_EEENSB_IJS1H_S1I_NSB_IJSX_NSC_ILi4096EEEEEEEEEEEEEvEEEENS_8epilogue10collective6detail29Sm90TmaWarpSpecializedAdapterINS21_15DefaultEpilogueISM_NSB_IJNSB_IJllllEEESD_SX_EEES26_NS20_6thread17LinearCombinationISM_Li1EffLNS27_9ScaleType4KindE0ELNS_15FloatRoundStyleE2ESM_EENS_4gemm15EpilogueDefaultEEEEEvvEEEEvNT_6ParamsE,"aw",@nobits
	.sectionflags	@""
	.align	16
	.zero		1024


//--------------------- .nv.shared.reserved.0     --------------------------
	.section	.nv.shared.reserved.0,"aw",@nobits
	.weak		__nv_reservedSMEM_offset_0_alias
	.size		__nv_reservedSMEM_offset_0_alias, 0, 0
	.other		__nv_reservedSMEM_offset_0_alias,@"STO_CUDA_RESERVED_SHARED STV_DEFAULT"
__nv_reservedSMEM_offset_0_alias:
	.zero		0


//--------------------- .nv.global                --------------------------
	.section	.nv.global,"aw",@nobits
.nv.global:
	.type		_ZN39_INTERNAL_bb8292c9_4_k_cu_0717bccf_33824cute1_E,@object
	.size		_ZN39_INTERNAL_bb8292c9_4_k_cu_0717bccf_33824cute1_E,(_ZN39_INTERNAL_bb8292c9_4_k_cu_0717bccf_33824cuda3std3__45__cpo6cbeginE - _ZN39_INTERNAL_bb8292c9_4_k_cu_0717bccf_33824cute1_E)
_ZN39_INTERNAL_bb8292c9_4_k_cu_0717bccf_33824cute1_E:
	.zero		1
	.type		_ZN39_INTERNAL_bb8292c9_4_k_cu_0717bccf_33824cuda3std3__45__cpo6cbeginE,@object
	.size		_ZN39_INTERNAL_bb8292c9_4_k_cu_0717bccf_33824cuda3std3__45__cpo6cbeginE,(_ZN39_INTERNAL_bb8292c9_4_k_cu_0717bccf_33824cuda3std3__48in_placeE - _ZN39_INTERNAL_bb8292c9_4_k_cu_0717bccf_33824cuda3std3__45__cpo6cbeginE)
_ZN39_INTERNAL_bb8292c9_4_k_cu_0717bccf_33824cuda3std3__45__cpo6cbeginE:
	.zero		1
	.type		_ZN39_INTERNAL_bb8292c9_4_k_cu_0717bccf_33824cuda3std3__48in_placeE,@object
	.size		_ZN39_INTERNAL_bb8292c9_4_k_cu_0717bccf_33824cuda3std3__48in_placeE,(_ZN39_INTERNAL_bb8292c9_4_k_cu_0717bccf_33824cuda3std6ranges3__45__cpo9iter_moveE - _ZN39_INTERNAL_bb8292c9_4_k_cu_0717bccf_33824cuda3std3__48in_placeE)
_ZN39_INTERNAL_bb8292c9_4_k_cu_0717bccf_33824cuda3std3__48in_placeE:
	.zero		1
	.type		_ZN39_INTERNAL_bb8292c9_4_k_cu_0717bccf_33824cuda3std6ranges3__45__cpo9iter_moveE,@object
	.size		_ZN39_INTERNAL_bb8292c9_4_k_cu_0717bccf_33824cuda3std6ranges3__45__cpo9iter_moveE,(_ZN39_INTERNAL_bb8292c9_4_k_cu_0717bccf_33824cuda3std3__45__cpo5beginE - _ZN39_INTERNAL_bb8292c9_4_k_cu_0717bccf_33824cuda3std6ranges3__45__cpo9iter_moveE)
_ZN39_INTERNAL_bb8292c9_4_k_cu_0717bccf_33824cuda3std6ranges3__45__cpo9iter_moveE:
	.zero		1
	.type		_ZN39_INTERNAL_bb8292c9_4_k_cu_0717bccf_33824cuda3std3__45__cpo5beginE,@object
	.size		_ZN39_INTERNAL_bb8292c9_4_k_cu_0717bccf_33824cuda3std3__45__cpo5beginE,(_ZN39_INTERNAL_bb8292c9_4_k_cu_0717bccf_33824cuda3std3__441_GLOBAL__N__bb8292c9_4_k_cu_0717bccf_33826ignoreE - _ZN39_INTERNAL_bb8292c9_4_k_cu_0717bccf_33824cuda3std3__45__cpo5beginE)
_ZN39_INTERNAL_bb8292c9_4_k_cu_0717bccf_33824cuda3std3__45__cpo5beginE:
	.zero		1
	.type		_ZN39_INTERNAL_bb8292c9_4_k_cu_0717bccf_33824cuda3std3__441_GLOBAL__N__bb8292c9_4_k_cu_0717bccf_33826ignoreE,@object
	.size		_ZN39_INTERNAL_bb8292c9_4_k_cu_0717bccf_33824cuda3std3__441_GLOBAL__N__bb8292c9_4_k_cu_0717bccf_33826ignoreE,(_ZN39_INTERNAL_bb8292c9_4_k_cu_0717bccf_33824cute7productE - _ZN39_INTERNAL_bb8292c9_4_k_cu_0717bccf_33824cuda3std3__441_GLOBAL__N__bb8292c9_4_k_cu_0717bccf_33826ignoreE)
_ZN39_INTERNAL_bb8292c9_4_k_cu_0717bccf_33824cuda3std3__441_GLOBAL__N__bb8292c9_4_k_cu_0717bccf_33826ignoreE:
	.zero		1
	.type		_ZN39_INTERNAL_bb8292c9_4_k_cu_0717bccf_33824cute7productE,@object
	.size		_ZN39_INTERNAL_bb8292c9_4_k_cu_0717bccf_33824cute7productE,(_ZN39_INTERNAL_bb8292c9_4_k_cu_0717bccf_33824cuda3std3__45__cpo3endE - _ZN39_INTERNAL_bb8292c9_4_k_cu_0717bccf_33824cute7productE)
_ZN39_INTERNAL_bb8292c9_4_k_cu_0717bccf_33824cute7productE:
	.zero		1
	.type		_ZN39_INTERNAL_bb8292c9_4_k_cu_0717bccf_33824cuda3std3__45__cpo3endE,@object
	.size		_ZN39_INTERNAL_bb8292c9_4_k_cu_0717bccf_33824cuda3std3__45__cpo3endE,(_ZN39_INTERNAL_bb8292c9_4_k_cu_0717bccf_33824cuda3std3__419piecewise_constructE - _ZN39_INTERNAL_bb8292c9_4_k_cu_0717bccf_33824cuda3std3__45__cpo3endE)
_ZN39_INTERNAL_bb8292c9_4_k_cu_0717bccf_33824cuda3std3__45__cpo3endE:
	.zero		1
	.type		_ZN39_INTERNAL_bb8292c9_4_k_cu_0717bccf_33824cuda3std3__419piecewise_constructE,@object
	.size		_ZN39_INTERNAL_bb8292c9_4_k_cu_0717bccf_33824cuda3std3__419piecewise_constructE,(_ZN39_INTERNAL_bb8292c9_4_k_cu_0717bccf_33824cuda3std3__45__cpo4cendE - _ZN39_INTERNAL_bb8292c9_4_k_cu_0717bccf_33824cuda3std3__419piecewise_constructE)
_ZN39_INTERNAL_bb8292c9_4_k_cu_0717bccf_33824cuda3std3__419piecewise_constructE:
	.zero		1
	.type		_ZN39_INTERNAL_bb8292c9_4_k_cu_0717bccf_33824cuda3std3__45__cpo4cendE,@object
	.size		_ZN39_INTERNAL_bb8292c9_4_k_cu_0717bccf_33824cuda3std3__45__cpo4cendE,(_ZN39_INTERNAL_bb8292c9_4_k_cu_0717bccf_33824cuda3std6ranges3__45__cpo4swapE - _ZN39_INTERNAL_bb8292c9_4_k_cu_0717bccf_33824cuda3std3__45__cpo4cendE)
_ZN39_INTERNAL_bb8292c9_4_k_cu_0717bccf_33824cuda3std3__45__cpo4cendE:
	.zero		1
	.type		_ZN39_INTERNAL_bb8292c9_4_k_cu_0717bccf_33824cuda3std6ranges3__45__cpo4swapE,@object
	.size		_ZN39_INTERNAL_bb8292c9_4_k_cu_0717bccf_33824cuda3std6ranges3__45__cpo4swapE,(.L_7 - _ZN39_INTERNAL_bb8292c9_4_k_cu_0717bccf_33824cuda3std6ranges3__45__cpo4swapE)
_ZN39_INTERNAL_bb8292c9_4_k_cu_0717bccf_33824cuda3std6ranges3__45__cpo4swapE:
	.zero		1
.L_7:


//--------------------- .nv.constant0._ZN7cutlass13device_kernelINS_4conv6kernel13ConvUniversalINS1_16ConvProblemShapeILNS1_8OperatorE0ELi3EEENS1_10collective14CollectiveConvINS1_46MainloopSm90TmaGmmaWarpSpecializedImplicitGemmILS5_0ELi9ELi3EN4cute5tupleIJNSA_1CILi1EEESD_SD_EEENS1_36KernelImplicitTmaWarpSpecializedSm90ELi1EEENSB_IJNSC_ILi256EEENSC_ILi128EEENSB_IJNSC_ILi32EEEEEEEEENS_10bfloat16_tESM_NSA_8TiledMMAINSA_8MMA_AtomIJNSA_4SM904GMMA28MMA_64x128x16_F32BF16BF16_SSILNSQ_5MajorE0ELSS_0ELNSQ_7ScaleInE1ELST_1EEEEEENSA_6LayoutISE_NSB_IJNSC_ILi0EEESX_SX_EEEEENSB_IJNSA_10UnderscoreES10_S10_EEEEENS7_6detail26Sm90ImplicitGemmTileTraitsINSA_20SM90_TMA_LOAD_IM2COLENSA_14ComposedLayoutINSA_7SwizzleILi2ELi4ELi3EEENSA_18smem_ptr_flag_bitsILi16EEENSW_INSB_IJNSB_IJNSC_ILi8EEESJ_EEENSB_IJSJ_SD_EEENSB_IJSD_NSC_ILi9EEEEEEEEENSB_IJNSB_IJSJ_SH_EEENSB_IJSD_SX_EEENSB_IJSX_NSC_ILi8192EEEEEEEEEEEEEvEENS14_INSA_13SM90_TMA_LOADENS16_IS18_S1A_NSW_INSB_IJNSB_IJS1B_NSC_ILi16EEEEEES1D_S1F_EEENSB_IJS1H_S1I_NSB_IJSX_NSC_ILi4096EEEEEEEEEEEEEvEEEENS_8epilogue10collective6detail29Sm90TmaWarpSpecializedAdapterINS21_15DefaultEpilogueISM_NSB_IJNSB_IJllllEEESD_SX_EEES26_NS20_6thread17LinearCombinationISM_Li1EffLNS27_9ScaleType4KindE0ELNS_15FloatRoundStyleE2ESM_EENS_4gemm15EpilogueDefaultEEEEEvvEEEEvNT_6ParamsE --------------------------
	.section	.nv.constant0._ZN7cutlass13device_kernelINS_4conv6kernel13ConvUniversalINS1_16ConvProblemShapeILNS1_8OperatorE0ELi3EEENS1_10collective14CollectiveConvINS1_46MainloopSm90TmaGmmaWarpSpecializedImplicitGemmILS5_0ELi9ELi3EN4cute5tupleIJNSA_1CILi1EEESD_SD_EEENS1_36KernelImplicitTmaWarpSpecializedSm90ELi1EEENSB_IJNSC_ILi256EEENSC_ILi128EEENSB_IJNSC_ILi32EEEEEEEEENS_10bfloat16_tESM_NSA_8TiledMMAINSA_8MMA_AtomIJNSA_4SM904GMMA28MMA_64x128x16_F32BF16BF16_SSILNSQ_5MajorE0ELSS_0ELNSQ_7ScaleInE1ELST_1EEEEEENSA_6LayoutISE_NSB_IJNSC_ILi0EEESX_SX_EEEEENSB_IJNSA_10UnderscoreES10_S10_EEEEENS7_6detail26Sm90ImplicitGemmTileTraitsINSA_20SM90_TMA_LOAD_IM2COLENSA_14ComposedLayoutINSA_7SwizzleILi2ELi4ELi3EEENSA_18smem_ptr_flag_bitsILi16EEENSW_INSB_IJNSB_IJNSC_ILi8EEESJ_EEENSB_IJSJ_SD_EEENSB_IJSD_NSC_ILi9EEEEEEEEENSB_IJNSB_IJSJ_SH_EEENSB_IJSD_SX_EEENSB_IJSX_NSC_ILi8192EEEEEEEEEEEEEvEENS14_INSA_13SM90_TMA_LOADENS16_IS18_S1A_NSW_INSB_IJNSB_IJS1B_NSC_ILi16EEEEEES1D_S1F_EEENSB_IJS1H_S1I_NSB_IJSX_NSC_ILi4096EEEEEEEEEEEEEvEEEENS_8epilogue10collective6detail29Sm90TmaWarpSpecializedAdapterINS21_15DefaultEpilogueISM_NSB_IJNSB_IJllllEEESD_SX_EEES26_NS20_6thread17LinearCombinationISM_Li1EffLNS27_9ScaleType4KindE0ELNS_15FloatRoundStyleE2ESM_EENS_4gemm15EpilogueDefaultEEEEEvvEEEEvNT_6ParamsE,"a",@progbits
	.sectionflags	@""
	.align	4
.nv.constant0._ZN7cutlass13device_kernelINS_4conv6kernel13ConvUniversalINS1_16ConvProblemShapeILNS1_8OperatorE0ELi3EEENS1_10collective14CollectiveConvINS1_46MainloopSm90TmaGmmaWarpSpecializedImplicitGemmILS5_0ELi9ELi3EN4cute5tupleIJNSA_1CILi1EEESD_SD_EEENS1_36KernelImplicitTmaWarpSpecializedSm90ELi1EEENSB_IJNSC_ILi256EEENSC_ILi128EEENSB_IJNSC_ILi32EEEEEEEEENS_10bfloat16_tESM_NSA_8TiledMMAINSA_8MMA_AtomIJNSA_4SM904GMMA28MMA_64x128x16_F32BF16BF16_SSILNSQ_5MajorE0ELSS_0ELNSQ_7ScaleInE1ELST_1EEEEEENSA_6LayoutISE_NSB_IJNSC_ILi0EEESX_SX_EEEEENSB_IJNSA_10UnderscoreES10_S10_EEEEENS7_6detail26Sm90ImplicitGemmTileTraitsINSA_20SM90_TMA_LOAD_IM2COLENSA_14ComposedLayoutINSA_7SwizzleILi2ELi4ELi3EEENSA_18smem_ptr_flag_bitsILi16EEENSW_INSB_IJNSB_IJNSC_ILi8EEESJ_EEENSB_IJSJ_SD_EEENSB_IJSD_NSC_ILi9EEEEEEEEENSB_IJNSB_IJSJ_SH_EEENSB_IJSD_SX_EEENSB_IJSX_NSC_ILi8192EEEEEEEEEEEEEvEENS14_INSA_13SM90_TMA_LOADENS16_IS18_S1A_NSW_INSB_IJNSB_IJS1B_NSC_ILi16EEEEEES1D_S1F_EEENSB_IJS1H_S1I_NSB_IJSX_NSC_ILi4096EEEEEEEEEEEEEvEEEENS_8epilogue10collective6detail29Sm90TmaWarpSpecializedAdapterINS21_15DefaultEpilogueISM_NSB_IJNSB_IJllllEEESD_SX_EEES26_NS20_6thread17LinearCombinationISM_Li1EffLNS27_9ScaleType4KindE0ELNS_15FloatRoundStyleE2ESM_EENS_4gemm15EpilogueDefaultEEEEEvvEEEEvNT_6ParamsE:
	.zero		1664


//--------------------- SYMBOLS --------------------------

	.type		.nv.reservedSmem.offset0,@object
	.size		.nv.reservedSmem.offset0,0x4
